	.target	sm_100a

	.elftype	@"ET_EXEC"


//--------------------- .note.nv.tkinfo           --------------------------
	.section	.note.nv.tkinfo,"",@"SHT_NOTE"
	.sectionflags	@"SHF_NOTE_NV_TKINFO"
	.tkinfo
        /*0018*/ 	.word	0x00000081
        /*0030*/ 	.string	""
        /*0030*/ 	.string	"ptxas-blackwell"
        /*0030*/ 	.string	"Cuda compilation tools, release 12.9, V12.9.86"
        /*0030*/ 	.string	"Build cuda_12.9.r12.9/compiler.36037853_0"
        /*0030*/ 	.string	"-v  -suppress-debug-info  -lineinfo  -arch sm_100a "



//--------------------- .note.nv.cuver            --------------------------
	.section	.note.nv.cuver,"",@"SHT_NOTE"
	.sectionflags	@"SHF_NOTE_NV_CUVER"
        /*0018*/ 	.short	0x0001
        /*001a*/ 	.short	0x0064
        /*001c*/ 	.short	0x0001
        /*001e*/ 	.short	0x0000
        /*0020*/ 	.short	0x0001
        /*0022*/ 	.short	0x0000


//--------------------- .nv.info                  --------------------------
	.section	.nv.info,"",@"SHT_CUDA_INFO"
	.align	4


	//----- nvinfo : EIATTR_REGCOUNT
	.align		4
        /*0000*/ 	.byte	0x04, 0x2f
        /*0002*/ 	.short	(.L_4 - .L_3)
	.align		4
.L_3:
        /*0004*/ 	.word	index@(gluon_tcgen05)
        /*0008*/ 	.word	0x00000027


	//----- nvinfo : EIATTR_FRAME_SIZE
	.align		4
.L_4:
        /*000c*/ 	.byte	0x04, 0x11
        /*000e*/ 	.short	(.L_6 - .L_5)
	.align		4
.L_5:
        /*0010*/ 	.word	index@($__internal_2_$__cuda_sm10x_tcgen05_guardrail_trap_unallocated_columns_being_dealloced)
        /*0014*/ 	.word	0x00000000


	//----- nvinfo : EIATTR_FRAME_SIZE
	.align		4
.L_6:
        /*0018*/ 	.byte	0x04, 0x11
        /*001a*/ 	.short	(.L_8 - .L_7)
	.align		4
.L_7:
        /*001c*/ 	.word	index@($__internal_1_$__cuda_sm10x_tcgen05_guardrail_trap_phase_invalid_during_alloc)
        /*0020*/ 	.word	0x00000000


	//----- nvinfo : EIATTR_FRAME_SIZE
	.align		4
.L_8:
        /*0024*/ 	.byte	0x04, 0x11
        /*0026*/ 	.short	(.L_10 - .L_9)
	.align		4
.L_9:
        /*0028*/ 	.word	index@($__internal_0_$__cuda_sm10x_tcgen05_guardrail_trap_col_being_dealloced_not_returned_by_alloc)
        /*002c*/ 	.word	0x00000000


	//----- nvinfo : EIATTR_FRAME_SIZE
	.align		4
.L_10:
        /*0030*/ 	.byte	0x04, 0x11
        /*0032*/ 	.short	(.L_12 - .L_11)
	.align		4
.L_11:
        /*0034*/ 	.word	index@(gluon_tcgen05)
        /*0038*/ 	.word	0x00000000


	//----- nvinfo : EIATTR_MIN_STACK_SIZE
	.align		4
.L_12:
        /*003c*/ 	.byte	0x04, 0x12
        /*003e*/ 	.short	(.L_14 - .L_13)
	.align		4
.L_13:
        /*0040*/ 	.word	index@(gluon_tcgen05)
        /*0044*/ 	.word	0x00000000
.L_14:


//--------------------- .nv.info.gluon_tcgen05    --------------------------
	.section	.nv.info.gluon_tcgen05,"",@"SHT_CUDA_INFO"
	.sectionflags	@""
	.align	4


	//----- nvinfo : EIATTR_CUDA_API_VERSION
	.align		4
        /*0000*/ 	.byte	0x04, 0x37
        /*0002*/ 	.short	(.L_16 - .L_15)
.L_15:
        /*0004*/ 	.word	0x00000081


	//----- nvinfo : EIATTR_KPARAM_INFO
	.align		4
.L_16:
        /*0008*/ 	.byte	0x04, 0x17
        /*000a*/ 	.short	(.L_18 - .L_17)
.L_17:
        /*000c*/ 	.word	0x00000000
        /*0010*/ 	.short	0x000a
        /*0012*/ 	.short	0x0048
        /*0014*/ 	.byte	0x00, 0xf4, 0x21, 0x00


	//----- nvinfo : EIATTR_KPARAM_INFO
	.align		4
.L_18:
        /*0018*/ 	.byte	0x04, 0x17
        /*001a*/ 	.short	(.L_20 - .L_19)
.L_19:
        /*001c*/ 	.word	0x00000000
        /*0020*/ 	.short	0x0009
        /*0022*/ 	.short	0x0040
        /*0024*/ 	.byte	0x00, 0xf4, 0x21, 0x00


	//----- nvinfo : EIATTR_KPARAM_INFO
	.align		4
.L_20:
        /*0028*/ 	.byte	0x04, 0x17
        /*002a*/ 	.short	(.L_22 - .L_21)
.L_21:
        /*002c*/ 	.word	0x00000000
        /*0030*/ 	.short	0x0008
        /*0032*/ 	.short	0x0038
        /*0034*/ 	.byte	0x00, 0xf0, 0x21, 0x00


	//----- nvinfo : EIATTR_KPARAM_INFO
	.align		4
.L_22:
        /*0038*/ 	.byte	0x04, 0x17
        /*003a*/ 	.short	(.L_24 - .L_23)
.L_23:
        /*003c*/ 	.word	0x00000000
        /*0040*/ 	.short	0x0007
        /*0042*/ 	.short	0x0030
        /*0044*/ 	.byte	0x00, 0xf0, 0x21, 0x00


	//----- nvinfo : EIATTR_KPARAM_INFO
	.align		4
.L_24:
        /*0048*/ 	.byte	0x04, 0x17
        /*004a*/ 	.short	(.L_26 - .L_25)
.L_25:
        /*004c*/ 	.word	0x00000000
        /*0050*/ 	.short	0x0006
        /*0052*/ 	.short	0x0028
        /*0054*/ 	.byte	0x00, 0xf0, 0x21, 0x00


	//----- nvinfo : EIATTR_KPARAM_INFO
	.align		4
.L_26:
        /*0058*/ 	.byte	0x04, 0x17
        /*005a*/ 	.short	(.L_28 - .L_27)
.L_27:
        /*005c*/ 	.word	0x00000000
        /*0060*/ 	.short	0x0005
        /*0062*/ 	.short	0x0020
        /*0064*/ 	.byte	0x00, 0xf0, 0x11, 0x00


	//----- nvinfo : EIATTR_KPARAM_INFO
	.align		4
.L_28:
        /*0068*/ 	.byte	0x04, 0x17
        /*006a*/ 	.short	(.L_30 - .L_29)
.L_29:
        /*006c*/ 	.word	0x00000000
        /*0070*/ 	.short	0x0004
        /*0072*/ 	.short	0x001c
        /*0074*/ 	.byte	0x00, 0xf0, 0x11, 0x00


	//----- nvinfo : EIATTR_KPARAM_INFO
	.align		4
.L_30:
        /*0078*/ 	.byte	0x04, 0x17
        /*007a*/ 	.short	(.L_32 - .L_31)
.L_31:
        /*007c*/ 	.word	0x00000000
        /*0080*/ 	.short	0x0003
        /*0082*/ 	.short	0x0018
        /*0084*/ 	.byte	0x00, 0xf0, 0x11, 0x00


	//----- nvinfo : EIATTR_KPARAM_INFO
	.align		4
.L_32:
        /*0088*/ 	.byte	0x04, 0x17
        /*008a*/ 	.short	(.L_34 - .L_33)
.L_33:
        /*008c*/ 	.word	0x00000000
        /*0090*/ 	.short	0x0002
        /*0092*/ 	.short	0x0010
        /*0094*/ 	.byte	0x00, 0xf4, 0x21, 0x00


	//----- nvinfo : EIATTR_KPARAM_INFO
	.align		4
.L_34:
        /*0098*/ 	.byte	0x04, 0x17
        /*009a*/ 	.short	(.L_36 - .L_35)
.L_35:
        /*009c*/ 	.word	0x00000000
        /*00a0*/ 	.short	0x0001
        /*00a2*/ 	.short	0x0008
        /*00a4*/ 	.byte	0x00, 0xf4, 0x21, 0x00


	//----- nvinfo : EIATTR_KPARAM_INFO
	.align		4
.L_36:
        /*00a8*/ 	.byte	0x04, 0x17
        /*00aa*/ 	.short	(.L_38 - .L_37)
.L_37:
        /*00ac*/ 	.word	0x00000000
        /*00b0*/ 	.short	0x0000
        /*00b2*/ 	.short	0x0000
        /*00b4*/ 	.byte	0x00, 0xf4, 0x21, 0x00


	//----- nvinfo : EIATTR_AT_ENTRY_FRAGMENTS
	.align		4
.L_38:
        /*00b8*/ 	.byte	0x04, 0x4f
        /*00ba*/ 	.short	(.L_40 - .L_39)


	//   ....[0]....
.L_39:
        /*00bc*/ 	.word	0x00000004


	//----- nvinfo : EIATTR_RESERVED_SMEM_USED
	.align		4
.L_40:
        /*00c0*/ 	.byte	0x01, 0x41
	.zero		2


	//----- nvinfo : EIATTR_SPARSE_MMA_MASK
	.align		4
        /*00c4*/ 	.byte	0x03, 0x50
        /*00c6*/ 	.short	0x0000


	//----- nvinfo : EIATTR_TCGEN05_1CTA_USED
	.align		4
        /*00c8*/ 	.byte	0x01, 0x51
	.zero		2


	//----- nvinfo : EIATTR_MAXREG_COUNT
	.align		4
        /*00cc*/ 	.byte	0x03, 0x1b
        /*00ce*/ 	.short	0x00ff


	//----- nvinfo : EIATTR_NUM_BARRIERS
	.align		4
        /*00d0*/ 	.byte	0x02, 0x4c
        /*00d2*/ 	.byte	0x01
	.zero		1


	//----- nvinfo : EIATTR_INT_WARP_WIDE_INSTR_OFFSETS
	.align		4
        /*00d4*/ 	.byte	0x04, 0x31
        /*00d6*/ 	.short	(.L_42 - .L_41)


	//   ....[0]....
.L_41:
        /*00d8*/ 	.word	0x00001720


	//   ....[1]....
        /*00dc*/ 	.word	0x00001740


	//   ....[2]....
        /*00e0*/ 	.word	0x000017c0


	//   ....[3]....
        /*00e4*/ 	.word	0x00001b90


	//   ....[4]....
        /*00e8*/ 	.word	0x00001ba0


	//   ....[5]....
        /*00ec*/ 	.word	0x00001bb0


	//   ....[6]....
        /*00f0*/ 	.word	0x00001bc0


	//   ....[7]....
        /*00f4*/ 	.word	0x00001e60


	//   ....[8]....
        /*00f8*/ 	.word	0x00001e70


	//   ....[9]....
        /*00fc*/ 	.word	0x00001fe0


	//   ....[10]....
        /*0100*/ 	.word	0x00002030


	//   ....[11]....
        /*0104*/ 	.word	0x00002040


	//   ....[12]....
        /*0108*/ 	.word	0x00002070


	//   ....[13]....
        /*010c*/ 	.word	0x00002280


	//   ....[14]....
        /*0110*/ 	.word	0x00002290


	//   ....[15]....
        /*0114*/ 	.word	0x00002630


	//   ....[16]....
        /*0118*/ 	.word	0x00002640


	//   ....[17]....
        /*011c*/ 	.word	0x000029b0


	//   ....[18]....
        /*0120*/ 	.word	0x00002a00


	//----- nvinfo : EIATTR_COOP_GROUP_MASK_REGIDS
	.align		4
.L_42:
        /*0124*/ 	.byte	0x04, 0x29
        /*0126*/ 	.short	(.L_44 - .L_43)


	//   ....[0]....
.L_43:
        /*0128*/ 	.word	0xffffffff


	//   ....[1]....
        /*012c*/ 	.word	0xffffffff


	//   ....[2]....
        /*0130*/ 	.word	0xffffffff


	//   ....[3]....
        /*0134*/ 	.word	0xffffffff


	//   ....[4]....
        /*0138*/ 	.word	0xffffffff


	//   ....[5]....
        /*013c*/ 	.word	0xffffffff


	//   ....[6]....
        /*0140*/ 	.word	0xffffffff


	//   ....[7]....
        /*0144*/ 	.word	0xffffffff


	//   ....[8]....
        /*0148*/ 	.word	0xffffffff


	//   ....[9]....
        /*014c*/ 	.word	0xffffffff


	//----- nvinfo : EIATTR_COOP_GROUP_INSTR_OFFSETS
	.align		4
.L_44:
        /*0150*/ 	.byte	0x04, 0x28
        /*0152*/ 	.short	(.L_46 - .L_45)


	//   ....[0]....
.L_45:
        /*0154*/ 	.word	0x00000050


	//   ....[1]....
        /*0158*/ 	.word	0x00000310


	//   ....[2]....
        /*015c*/ 	.word	0x00000500


	//   ....[3]....
        /*0160*/ 	.word	0x000009c0


	//   ....[4]....
        /*0164*/ 	.word	0x00000b00


	//   ....[5]....
        /*0168*/ 	.word	0x00000fb0


	//   ....[6]....
        /*016c*/ 	.word	0x000010f0


	//   ....[7]....
        /*0170*/ 	.word	0x000015e0


	//   ....[8]....
        /*0174*/ 	.word	0x00002840


	//   ....[9]....
        /*0178*/ 	.word	0x00002ab0


	//----- nvinfo : EIATTR_VRC_CTA_INIT_COUNT
	.align		4
.L_46:
        /*017c*/ 	.byte	0x02, 0x4a
        /*017e*/ 	.byte	0x80
	.zero		1


	//----- nvinfo : EIATTR_MBARRIER_INSTR_OFFSETS
	.align		4
        /*0180*/ 	.byte	0x04, 0x39
        /*0182*/ 	.short	(.L_48 - .L_47)


	//   ....[0]....
.L_47:
        /*0184*/ 	.word	0x000017e0
        /*0188*/ 	.word	0x000000ff
        /*018c*/ 	.word	0x00008000
        /*0190*/ 	.short	0x0100
        /*0192*/ 	.byte	0x08
	.zero		1


	//   ....[1]....
        /*0194*/ 	.word	0x000017f0
        /*0198*/ 	.word	0x000000ff
        /*019c*/ 	.word	0x00008020
        /*01a0*/ 	.short	0x0100
        /*01a2*/ 	.byte	0x08
	.zero		1


	//   ....[2]....
        /*01a4*/ 	.word	0x000018a0
        /*01a8*/ 	.word	0x000000ff
        /*01ac*/ 	.word	0x00008008
        /*01b0*/ 	.short	0x0100
        /*01b2*/ 	.byte	0x08
	.zero		1


	//   ....[3]....
        /*01b4*/ 	.word	0x000018b0
        /*01b8*/ 	.word	0x000000ff
        /*01bc*/ 	.word	0x00008028
        /*01c0*/ 	.short	0x0100
        /*01c2*/ 	.byte	0x08
	.zero		1


	//   ....[4]....
        /*01c4*/ 	.word	0x00001990
        /*01c8*/ 	.word	0x000000ff
        /*01cc*/ 	.word	0x00008010
        /*01d0*/ 	.short	0x0100
        /*01d2*/ 	.byte	0x08
	.zero		1


	//   ....[5]....
        /*01d4*/ 	.word	0x000019a0
        /*01d8*/ 	.word	0x000000ff
        /*01dc*/ 	.word	0x00008030
        /*01e0*/ 	.short	0x0100
        /*01e2*/ 	.byte	0x08
	.zero		1


	//   ....[6]....
        /*01e4*/ 	.word	0x00001ab0
        /*01e8*/ 	.word	0x000000ff
        /*01ec*/ 	.word	0x00008018
        /*01f0*/ 	.short	0x0100
        /*01f2*/ 	.byte	0x08
	.zero		1


	//   ....[7]....
        /*01f4*/ 	.word	0x00001ac0
        /*01f8*/ 	.word	0x000000ff
        /*01fc*/ 	.word	0x00008038
        /*0200*/ 	.short	0x0100
        /*0202*/ 	.byte	0x08
	.zero		1


	//   ....[8]....
        /*0204*/ 	.word	0x00001ca0
        /*0208*/ 	.word	0x000000ff
        /*020c*/ 	.word	0x00008000
        /*0210*/ 	.short	0x010a
        /*0212*/ 	.byte	0x08
	.zero		1


	//   ....[9]....
        /*0214*/ 	.word	0x00001ec0
        /*0218*/ 	.word	0x000000ff
        /*021c*/ 	.word	0x00008020
        /*0220*/ 	.short	0x010a
        /*0222*/ 	.byte	0x08
	.zero		1


	//   ....[10]....
        /*0224*/ 	.word	0x000020e0
        /*0228*/ 	.word	0x000000ff
        /*022c*/ 	.word	0x00008000
        /*0230*/ 	.short	0x010a
        /*0232*/ 	.byte	0x1c
	.zero		1


	//   ....[11]....
        /*0234*/ 	.word	0x000022d0
        /*0238*/ 	.word	0x000000ff
        /*023c*/ 	.word	0x00008020
        /*0240*/ 	.short	0x010a
        /*0242*/ 	.byte	0x1c
	.zero		1


	//   ....[12]....
        /*0244*/ 	.word	0x000023b0
        /*0248*/ 	.word	0x000000ff
        /*024c*/ 	.word	0x00008000
        /*0250*/ 	.short	0x0108
        /*0252*/ 	.byte	0x08
	.zero		1


	//   ....[13]....
        /*0254*/ 	.word	0x000023c0
        /*0258*/ 	.word	0x000000ff
        /*025c*/ 	.word	0x00008020
        /*0260*/ 	.short	0x0108
        /*0262*/ 	.byte	0x08
	.zero		1


	//   ....[14]....
        /*0264*/ 	.word	0x00002410
        /*0268*/ 	.word	0x000000ff
        /*026c*/ 	.word	0x00008008
        /*0270*/ 	.short	0x0108
        /*0272*/ 	.byte	0x08
	.zero		1


	//   ....[15]....
        /*0274*/ 	.word	0x00002420
        /*0278*/ 	.word	0x000000ff
        /*027c*/ 	.word	0x00008028
        /*0280*/ 	.short	0x0108
        /*0282*/ 	.byte	0x08
	.zero		1


	//   ....[16]....
        /*0284*/ 	.word	0x00002470
        /*0288*/ 	.word	0x000000ff
        /*028c*/ 	.word	0x00008010
        /*0290*/ 	.short	0x0108
        /*0292*/ 	.byte	0x08
	.zero		1


	//   ....[17]....
        /*0294*/ 	.word	0x00002480
        /*0298*/ 	.word	0x000000ff
        /*029c*/ 	.word	0x00008030
        /*02a0*/ 	.short	0x0108
        /*02a2*/ 	.byte	0x08
	.zero		1


	//   ....[18]....
        /*02a4*/ 	.word	0x000024d0
        /*02a8*/ 	.word	0x000000ff
        /*02ac*/ 	.word	0x00008018
        /*02b0*/ 	.short	0x0108
        /*02b2*/ 	.byte	0x08
	.zero		1


	//   ....[19]....
        /*02b4*/ 	.word	0x000024e0
        /*02b8*/ 	.word	0x000000ff
        /*02bc*/ 	.word	0x00008038
        /*02c0*/ 	.short	0x0108
        /*02c2*/ 	.byte	0x08
	.zero		1


	//   ....[20]....
        /*02c4*/ 	.word	0x00002ad0
        /*02c8*/ 	.word	0x000000ff
        /*02cc*/ 	.word	0x00008000
        /*02d0*/ 	.short	0x010a
        /*02d2*/ 	.byte	0x08
	.zero		1


	//   ....[21]....
        /*02d4*/ 	.word	0x00002b00
        /*02d8*/ 	.word	0x000000ff
        /*02dc*/ 	.word	0x00008020
        /*02e0*/ 	.short	0x010a
        /*02e2*/ 	.byte	0x08
	.zero		1


	//   ....[22]....
        /*02e4*/ 	.word	0x00002b30
        /*02e8*/ 	.word	0x000000ff
        /*02ec*/ 	.word	0x00008000
        /*02f0*/ 	.short	0x010a
        /*02f2*/ 	.byte	0x1c
	.zero		1


	//   ....[23]....
        /*02f4*/ 	.word	0x00002b60
        /*02f8*/ 	.word	0x000000ff
        /*02fc*/ 	.word	0x00008020
        /*0300*/ 	.short	0x010a
        /*0302*/ 	.byte	0x1c
	.zero		1


	//----- nvinfo : EIATTR_NUM_MBARRIERS
	.align		4
.L_48:
        /*0304*/ 	.byte	0x03, 0x38
        /*0306*/ 	.short	0x0008


	//----- nvinfo : EIATTR_EXIT_INSTR_OFFSETS
	.align		4
        /*0308*/ 	.byte	0x04, 0x1c
        /*030a*/ 	.short	(.L_50 - .L_49)


	//   ....[0]....
.L_49:
        /*030c*/ 	.word	0x00002ac0


	//----- nvinfo : EIATTR_REQNTID
	.align		4
.L_50:
        /*0310*/ 	.byte	0x04, 0x10
        /*0312*/ 	.short	(.L_52 - .L_51)
.L_51:
        /*0314*/ 	.word	0x00000080
        /*0318*/ 	.word	0x00000001
        /*031c*/ 	.word	0x00000001


	//----- nvinfo : EIATTR_CRS_STACK_SIZE
	.align		4
.L_52:
        /*0320*/ 	.byte	0x04, 0x1e
        /*0322*/ 	.short	(.L_54 - .L_53)
.L_53:
        /*0324*/ 	.word	0x00000000


	//----- nvinfo : EIATTR_CBANK_PARAM_SIZE
	.align		4
.L_54:
        /*0328*/ 	.byte	0x03, 0x19
        /*032a*/ 	.short	0x0050


	//----- nvinfo : EIATTR_PARAM_CBANK
	.align		4
        /*032c*/ 	.byte	0x04, 0x0a
        /*032e*/ 	.short	(.L_56 - .L_55)
	.align		4
.L_55:
        /*0330*/ 	.word	index@(.nv.constant0.gluon_tcgen05)
        /*0334*/ 	.short	0x0380
        /*0336*/ 	.short	0x0050


	//----- nvinfo : EIATTR_SW_WAR
	.align		4
.L_56:
        /*0338*/ 	.byte	0x04, 0x36
        /*033a*/ 	.short	(.L_58 - .L_57)
.L_57:
        /*033c*/ 	.word	0x00000008
.L_58:


//--------------------- .nv.compat                --------------------------
	.section	.nv.compat,"",@"SHT_CUDA_COMPAT_INFO"
	.align	4
        /*0000*/ 	.byte	0x02, 0x02, 0x02, 0x00, 0x02, 0x05, 0x05, 0x00, 0x02, 0x03, 0x03, 0x00, 0x02, 0x06, 0x01, 0x00


//--------------------- .nv.callgraph             --------------------------
	.section	.nv.callgraph,"",@"SHT_CUDA_CALLGRAPH"
	.align	4
	.sectionentsize	8
	.align		4
        /*0000*/ 	.word	0x00000000
	.align		4
        /*0004*/ 	.word	0xffffffff
	.align		4
        /*0008*/ 	.word	0x00000000
	.align		4
        /*000c*/ 	.word	0xfffffffe
	.align		4
        /*0010*/ 	.word	0x00000000
	.align		4
        /*0014*/ 	.word	0xfffffffd
	.align		4
        /*0018*/ 	.word	0x00000000
	.align		4
        /*001c*/ 	.word	0xfffffffc


//--------------------- .text.gluon_tcgen05       --------------------------
	.section	.text.gluon_tcgen05,"ax",@progbits
	.align	128
        .global         gluon_tcgen05
        .type           gluon_tcgen05,@function
        .size           gluon_tcgen05,(.L_x_85 - gluon_tcgen05)
        .other          gluon_tcgen05,@"STO_CUDA_ENTRY STV_DEFAULT"
gluon_tcgen05:
.text.gluon_tcgen05:
[----:B------:R-:W1:Y:S01]  /*0000*/  LDC R1, c[0x0][0x37c] ;  /* 0x0000df00ff017b82 */ /* 0x000e620000000800 */
[----:B------:R-:W2:Y:S02]  /*0010*/  S2R R0, SR_TID.X ;  /* 0x0000000000007919 */ /* 0x000ea40000002100 */
[----:B--2---:R-:W-:-:S13]  /*0020*/  ISETP.GE.U32.AND P2, PT, R0, 0x20, PT ;  /* 0x000000200000780c */ /* 0x004fda0003f46070 */
[----:B------:R-:W-:Y:S05]  /*0030*/  @P2 BRA `(.L_x_0) ;  /* 0x0000000000b82947 */ /* 0x000fea0003800000 */
[----:B------:R-:W2:Y:S01]  /*0040*/  S2UR UR6, SR_CgaCtaId ;  /* 0x00000000000679c3 */ /* 0x000ea20000008800 */
[----:B------:R-:W-:Y:S01]  /*0050*/  NOP ;  /* 0x0000000000007918 */ /* 0x000fe20000000000 */
[----:B------:R-:W-:Y:S02]  /*0060*/  UMOV UR4, 0x40 ;  /* 0x0000004000047882 */ /* 0x000fe40000000000 */
[----:B--2---:R-:W-:-:S09]  /*0070*/  ULEA UR4, UR6, UR4, 0x18 ;  /* 0x0000000406047291 */ /* 0x004fd2000f8ec0ff */
[----:B------:R-:W2:Y:S01]  /*0080*/  LDS.U8 R2, [UR4] ;  /* 0x00000004ff027984 */ /* 0x000ea20008000000 */
[----:B------:R-:W-:Y:S02]  /*0090*/  UMOV UR4, 0x400 ;  /* 0x0000040000047882 */ /* 0x000fe40000000000 */
[----:B------:R-:W-:Y:S01]  /*00a0*/  ULEA UR4, UR6, UR4, 0x18 ;  /* 0x0000000406047291 */ /* 0x000fe2000f8ec0ff */
[----:B--2---:R-:W-:-:S13]  /*00b0*/  ISETP.NE.AND P0, PT, R2, RZ, PT ;  /* 0x000000ff0200720c */ /* 0x004fda0003f05270 */
[----:B------:R-:W-:Y:S05]  /*00c0*/  @P0 BRA `(.L_x_1) ;  /* 0x00000000007c0947 */ /* 0x000fea0003800000 */
[----:B------:R-:W-:-:S13]  /*00d0*/  ELECT P0, URZ, PT ;  /* 0x0000000000ff782f */ /* 0x000fda0003800000 */
[----:B------:R-:W-:Y:S05]  /*00e0*/  @!P0 BRA `(.L_x_2) ;  /* 0x0000000000848947 */ /* 0x000fea0003800000 */
[----:B------:R-:W-:Y:S01]  /*00f0*/  UMOV UR5, 0x2 ;  /* 0x0000000200057882 */ /* 0x000fe20000000000 */
[----:B------:R-:W-:Y:S02]  /*0100*/  IMAD.MOV.U32 R5, RZ, RZ, 0x1 ;  /* 0x00000001ff057424 */ /* 0x000fe400078e00ff */
[----:B------:R-:W-:Y:S02]  /*0110*/  IMAD.MOV.U32 R3, RZ, RZ, 0x3 ;  /* 0x00000003ff037424 */ /* 0x000fe400078e00ff */
[----:B------:R-:W-:Y:S04]  /*0120*/  DEPBAR.LE SB2, 0x36 ;  /* 0x0000ad800000791a */ /* 0x000fe80000000000 */
[----:B------:R-:W2:Y:S02]  /*0130*/  UTCATOMSWS.FIND_AND_SET.ALIGN UP0, UR5, UR5 ;  /* 0x00000005000575e3 */ /* 0x000ea40008000800 */
[----:B--2---:R-:W-:-:S04]  /*0140*/  PLOP3.LUT P0, PT, PT, PT, UP0, 0x80, 0x8 ;  /* 0x000000000008781c */ /* 0x004fc80003f0f008 */
[----:B------:R-:W-:-:S04]  /*0150*/  SEL R2, RZ, 0xffffffff, !P0 ;  /* 0xffffffffff027807 */ /* 0x000fc80004000000 */
[----:B------:R-:W-:Y:S01]  /*0160*/  ISETP.NE.AND P0, PT, R2, RZ, PT ;  /* 0x000000ff0200720c */ /* 0x000fe20003f05270 */
[----:B------:R-:W-:-:S12]  /*0170*/  IMAD.U32 R2, RZ, RZ, UR5 ;  /* 0x00000005ff027e24 */ /* 0x000fd8000f8e00ff */
[----:B------:R-:W-:Y:S05]  /*0180*/  @P0 BRA `(.L_x_3) ;  /* 0x0000000000240947 */ /* 0x000fea0003800000 */
.L_x_4:
[----:B------:R-:W-:Y:S05]  /*0190*/  NANOSLEEP 0x64 ;  /* 0x000000640000795d */ /* 0x000fea0003800000 */
[----:B------:R-:W-:-:S05]  /*01a0*/  UMOV UR5, 0x2 ;  /* 0x0000000200057882 */ /* 0x000fca0000000000 */
[----:B------:R-:W-:Y:S04]  /*01b0*/  DEPBAR.LE SB2, 0x36 ;  /* 0x0000ad800000791a */ /* 0x000fe80000000000 */
[----:B------:R-:W2:Y:S02]  /*01c0*/  UTCATOMSWS.FIND_AND_SET.ALIGN UP0, UR5, UR5 ;  /* 0x00000005000575e3 */ /* 0x000ea40008000800 */
[----:B--2---:R-:W-:-:S04]  /*01d0*/  PLOP3.LUT P0, PT, PT, PT, UP0, 0x80, 0x8 ;  /* 0x000000000008781c */ /* 0x004fc80003f0f008 */
[----:B------:R-:W-:-:S04]  /*01e0*/  SEL R2, RZ, 0xffffffff, !P0 ;  /* 0xffffffffff027807 */ /* 0x000fc80004000000 */
[----:B------:R-:W-:Y:S01]  /*01f0*/  ISETP.NE.AND P0, PT, R2, RZ, PT ;  /* 0x000000ff0200720c */ /* 0x000fe20003f05270 */
[----:B------:R-:W-:-:S12]  /*0200*/  IMAD.U32 R2, RZ, RZ, UR5 ;  /* 0x00000005ff027e24 */ /* 0x000fd8000f8e00ff */
[----:B------:R-:W-:Y:S05]  /*0210*/  @!P0 BRA `(.L_x_4) ;  /* 0xfffffffc00dc8947 */ /* 0x000fea000383ffff */
.L_x_3:
[C---:B------:R-:W-:Y:S01]  /*0220*/  VIADD R4, R2.reuse, 0x10 ;  /* 0x0000001002047836 */ /* 0x040fe20000000000 */
[----:B------:R-:W-:Y:S01]  /*0230*/  UMOV UR5, 0x50 ;  /* 0x0000005000057882 */ /* 0x000fe20000000000 */
[----:B------:R-:W-:Y:S01]  /*0240*/  SHF.L.U32 R3, R3, R2, RZ ;  /* 0x0000000203037219 */ /* 0x000fe200000006ff */
[----:B------:R-:W-:Y:S01]  /*0250*/  ULEA UR5, UR6, UR5, 0x18 ;  /* 0x0000000506057291 */ /* 0x000fe2000f8ec0ff */
[----:B------:R-:W-:Y:S01]  /*0260*/  IMAD.SHL.U32 R2, R2, 0x20, RZ ;  /* 0x0000002002027824 */ /* 0x000fe200078e00ff */
[----:B------:R-:W-:-:S04]  /*0270*/  SHF.L.U32 R4, R5, R4, RZ ;  /* 0x0000000405047219 */ /* 0x000fc800000006ff */
[----:B------:R-:W-:-:S05]  /*0280*/  LOP3.LUT R3, R4, R3, RZ, 0xfc, !PT ;  /* 0x0000000304037212 */ /* 0x000fca00078efcff */
[----:B------:R2:W-:Y:S04]  /*0290*/  ATOMS.OR RZ, [UR5], R3 ;  /* 0x00000003ffff798c */ /* 0x0005e8000b000005 */
[----:B------:R2:W-:Y:S01]  /*02a0*/  STS [UR4], R2 ;  /* 0x00000002ff007988 */ /* 0x0005e20008000804 */
[----:B------:R-:W-:Y:S05]  /*02b0*/  BRA `(.L_x_2) ;  /* 0x0000000000107947 */ /* 0x000fea0003800000 */
.L_x_1:
[----:B------:R-:W-:Y:S01]  /*02c0*/  IMAD.MOV.U32 R3, RZ, RZ, -0x1 ;  /* 0xffffffffff037424 */ /* 0x000fe200078e00ff */
[----:B------:R-:W-:-:S04]  /*02d0*/  MOV R2, 0x300 ;  /* 0x0000030000027802 */ /* 0x000fc80000000f00 */
[----:B------:R2:W-:Y:S03]  /*02e0*/  STS [UR4], R3 ;  /* 0x00000003ff007988 */ /* 0x0005e60008000804 */
[----:B-12---:R-:W-:Y:S05]  /*02f0*/  CALL.REL.NOINC `($__internal_1_$__cuda_sm10x_tcgen05_guardrail_trap_phase_invalid_during_alloc) ;  /* 0x0000002800307944 */ /* 0x006fea0003c00000 */
.L_x_2:
[----:B------:R-:W-:Y:S05]  /*0300*/  WARPSYNC.ALL ;  /* 0x0000000000007948 */ /* 0x000fea0003800000 */
[----:B------:R-:W-:Y:S01]  /*0310*/  NOP ;  /* 0x0000000000007918 */ /* 0x000fe20000000000 */
.L_x_0:
[----:B------:R-:W3:Y:S08]  /*0320*/  S2UR UR4, SR_CgaCtaId ;  /* 0x00000000000479c3 */ /* 0x000ef00000008800 */
[----:B------:R-:W-:Y:S01]  /*0330*/  BAR.SYNC.DEFER_BLOCKING 0x0 ;  /* 0x0000000000007b1d */ /* 0x000fe20000010000 */
[----:B------:R-:W-:-:S05]  /*0340*/  LOP3.LUT R36, R0, 0x7f, RZ, 0xc0, !PT ;  /* 0x0000007f00247812 */ /* 0x000fca00078ec0ff */
[----:B------:R-:W-:Y:S02]  /*0350*/  UMOV UR8, 0x400 ;  /* 0x0000040000087882 */ /* 0x000fe40000000000 */
[----:B--2---:R-:W2:Y:S08]  /*0360*/  LDC R3, c[0x0][0x398] ;  /* 0x0000e600ff037b82 */ /* 0x004eb00000000800 */
[----:B------:R-:W4:Y:S01]  /*0370*/  LDC R6, c[0x0][0x3a0] ;  /* 0x0000e800ff067b82 */ /* 0x000f220000000800 */
[----:B---3--:R-:W-:-:S07]  /*0380*/  ULEA UR8, UR4, UR8, 0x18 ;  /* 0x0000000804087291 */ /* 0x008fce000f8ec0ff */
[----:B------:R-:W3:Y:S02]  /*0390*/  S2UR UR9, SR_CTAID.Y ;  /* 0x00000000000979c3 */ /* 0x000ee40000002600 */
[----:B------:R-:W5:Y:S06]  /*03a0*/  LDS R4, [UR8] ;  /* 0x00000008ff047984 */ /* 0x000f6c0008000800 */
[----:B------:R-:W-:Y:S06]  /*03b0*/  BAR.SYNC.DEFER_BLOCKING 0x0 ;  /* 0x0000000000007b1d */ /* 0x000fec0000010000 */
[----:B------:R-:W-:Y:S05]  /*03c0*/  @P2 BRA `(.L_x_5) ;  /* 0x0000000000182947 */ /* 0x000fea0003800000 */
[----:B------:R-:W-:Y:S01]  /*03d0*/  ELECT P0, URZ, PT ;  /* 0x0000000000ff782f */ /* 0x000fe20003800000 */
[----:B------:R-:W-:Y:S01]  /*03e0*/  IMAD.MOV.U32 R2, RZ, RZ, 0x1 ;  /* 0x00000001ff027424 */ /* 0x000fe200078e00ff */
[----:B------:R-:W-:Y:S01]  /*03f0*/  UMOV UR5, 0x40 ;  /* 0x0000004000057882 */ /* 0x000fe20000000000 */
[----:B------:R-:W-:Y:S01]  /*0400*/  UVIRTCOUNT.DEALLOC.SMPOOL 0x80 ;  /* 0x000000800000784c */ /* 0x000fe20000000000 */
[----:B------:R-:W-:-:S09]  /*0410*/  ULEA UR5, UR4, UR5, 0x18 ;  /* 0x0000000504057291 */ /* 0x000fd2000f8ec0ff */
[----:B------:R5:W-:Y:S03]  /*0420*/  @P0 STS.U8 [UR5], R2 ;  /* 0x00000002ff000988 */ /* 0x000be60008000005 */
.L_x_5:
[----:B------:R-:W5:Y:S01]  /*0430*/  S2UR UR4, SR_CTAID.Z ;  /* 0x00000000000479c3 */ /* 0x000f620000002700 */
[----:B------:R-:W4:Y:S01]  /*0440*/  LDCU UR5, c[0x0][0x370] ;  /* 0x00006e00ff0577ac */ /* 0x000f220008000800 */
[C---:B------:R-:W-:Y:S01]  /*0450*/  ISETP.GE.U32.AND P0, PT, R36.reuse, 0x20, PT ;  /* 0x000000202400780c */ /* 0x040fe20003f06070 */
[----:B--2--5:R-:W-:Y:S01]  /*0460*/  VIADD R2, R3, 0xffffffff ;  /* 0xffffffff03027836 */ /* 0x024fe20000000000 */
[C---:B------:R-:W-:Y:S01]  /*0470*/  ISETP.NE.U32.AND P3, PT, R36.reuse, RZ, PT ;  /* 0x000000ff2400720c */ /* 0x040fe20003f65070 */
[----:B------:R-:W2:Y:S01]  /*0480*/  LDCU UR6, c[0x0][0x374] ;  /* 0x00006e80ff0677ac */ /* 0x000ea20008000800 */
[----:B------:R-:W-:Y:S01]  /*0490*/  LEA R10, R36, UR8, 0x2 ;  /* 0x00000008240a7c11 */ /* 0x000fe2000f8e10ff */
[----:B----4-:R-:W-:Y:S01]  /*04a0*/  VIADD R11, R6, 0xffffffff ;  /* 0xffffffff060b7836 */ /* 0x010fe20000000000 */
[----:B------:R-:W4:Y:S01]  /*04b0*/  S2UR UR7, SR_CTAID.X ;  /* 0x00000000000779c3 */ /* 0x000f220000002500 */
[----:B------:R-:W5:Y:S01]  /*04c0*/  LDCU.64 UR20, c[0x0][0x3c0] ;  /* 0x00007800ff1477ac */ /* 0x000f620008000a00 */
[----:B------:R-:W-:Y:S01]  /*04d0*/  R2UR UR23, R4 ;  /* 0x00000000041772ca */ /* 0x000fe200000e0000 */
[----:B------:R-:W-:Y:S04]  /*04e0*/  BSSY.RECONVERGENT B0, `(.L_x_6) ;  /* 0x0000011000007945 */ /* 0x000fe80003800200 */
[----:B------:R3:W-:Y:S01]  /*04f0*/  @!P0 STS [R10], RZ ;  /* 0x000000ff0a008388 */ /* 0x0007e20000000800 */
[----:B------:R-:W-:-:S03]  /*0500*/  NOP ;  /* 0x0000000000007918 */ /* 0x000fc60000000000 */
[----:B------:R3:W-:Y:S02]  /*0510*/  @!P3 STS [UR8+0x24], R2 ;  /* 0x00002402ff00b988 */ /* 0x0007e40008000808 */
[----:B--23--:R-:W-:Y:S02]  /*0520*/  UIMAD UR4, UR4, UR6, UR9 ;  /* 0x00000006040472a4 */ /* 0x00cfe4000f8e0209 */
[----:B------:R2:W-:Y:S02]  /*0530*/  @!P3 STS [UR8+0x20], R11 ;  /* 0x0000200bff00b988 */ /* 0x0005e40008000808 */
[----:B----4-:R-:W-:-:S04]  /*0540*/  UIMAD UR4, UR4, UR5, UR7 ;  /* 0x00000005040472a4 */ /* 0x010fc8000f8e0207 */
[----:B------:R-:W-:-:S04]  /*0550*/  UIMAD UR4, UR4, 0x180, URZ ;  /* 0x00000180040478a4 */ /* 0x000fc8000f8e02ff */
[----:B-----5:R-:W-:-:S04]  /*0560*/  UIADD3 UR24, UP0, UPT, UR4, UR20, URZ ;  /* 0x0000001404187290 */ /* 0x020fc8000ff1e0ff */
[----:B------:R-:W-:Y:S01]  /*0570*/  ULEA.HI.X.SX32 UR25, UR4, UR21, 0x1, UP0 ;  /* 0x0000001504197291 */ /* 0x000fe200080f0eff */
[----:B--2---:R-:W-:Y:S11]  /*0580*/  @P3 BRA `(.L_x_7) ;  /* 0x0000000000183947 */ /* 0x004ff60003800000 */
[----:B------:R-:W2:Y:S01]  /*0590*/  LDS R3, [UR8+0x8] ;  /* 0x00000808ff037984 */ /* 0x000ea20008000800 */
[----:B------:R-:W3:Y:S01]  /*05a0*/  LDC.64 R8, c[0x0][0x380] ;  /* 0x0000e000ff087b82 */ /* 0x000ee20000000a00 */
[----:B------:R-:W-:Y:S02]  /*05b0*/  IMAD.MOV.U32 R4, RZ, RZ, 0x70 ;  /* 0x00000070ff047424 */ /* 0x000fe400078e00ff */
[----:B---3--:R3:W-:Y:S03]  /*05c0*/  STS.64 [UR8], R8 ;  /* 0x00000008ff007988 */ /* 0x0087e60008000a08 */
[----:B--2---:R-:W-:-:S05]  /*05d0*/  LOP3.LUT R3, R3, 0x10, R4, 0xd8, !PT ;  /* 0x0000001003037812 */ /* 0x004fca00078ed804 */
[----:B------:R3:W-:Y:S02]  /*05e0*/  STS [UR8+0x8], R3 ;  /* 0x00000803ff007988 */ /* 0x0007e40008000808 */
.L_x_7:
[----:B------:R-:W-:Y:S05]  /*05f0*/  BSYNC.RECONVERGENT B0 ;  /* 0x0000000000007941 */ /* 0x000fea0003800200 */
.L_x_6:
[----:B------:R-:W-:Y:S04]  /*0600*/  BSSY.RECONVERGENT B0, `(.L_x_8) ;  /* 0x000000a000007945 */ /* 0x000fe80003800200 */
[----:B------:R-:W-:Y:S05]  /*0610*/  @P3 BRA `(.L_x_9) ;  /* 0x0000000000203947 */ /* 0x000fea0003800000 */
[----:B---3--:R-:W2:Y:S01]  /*0620*/  LDS R3, [UR8+0x34] ;  /* 0x00003408ff037984 */ /* 0x008ea20008000800 */
[----:B------:R-:W-:Y:S02]  /*0630*/  IMAD.MOV.U32 R4, RZ, RZ, 0x1f000000 ;  /* 0x1f000000ff047424 */ /* 0x000fe400078e00ff */
[----:B------:R-:W-:Y:S01]  /*0640*/  @!P3 IMAD.MOV.U32 R5, RZ, RZ, 0x3f ;  /* 0x0000003fff05b424 */ /* 0x000fe200078e00ff */
[----:B------:R-:W3:Y:S02]  /*0650*/  @!P3 LDS R8, [UR8+0x38] ;  /* 0x00003808ff08b984 */ /* 0x000ee40008000800 */
[----:B--2---:R-:W-:Y:S02]  /*0660*/  LOP3.LUT R3, R3, 0xff000000, R4, 0xb8, !PT ;  /* 0xff00000003037812 */ /* 0x004fe400078eb804 */
[----:B---3--:R-:W-:-:S03]  /*0670*/  @!P3 LOP3.LUT R4, R8, 0xff, R5, 0xb8, !PT ;  /* 0x000000ff0804b812 */ /* 0x008fc600078eb805 */
[----:B------:R2:W-:Y:S04]  /*0680*/  STS [UR8+0x34], R3 ;  /* 0x00003403ff007988 */ /* 0x0005e80008000808 */
[----:B------:R2:W-:Y:S02]  /*0690*/  @!P3 STS [UR8+0x38], R4 ;  /* 0x00003804ff00b988 */ /* 0x0005e40008000808 */
.L_x_9:
[----:B------:R-:W-:Y:S05]  /*06a0*/  BSYNC.RECONVERGENT B0 ;  /* 0x0000000000007941 */ /* 0x000fea0003800200 */
.L_x_8:
[----:B------:R-:W-:Y:S04]  /*06b0*/  BSSY.RECONVERGENT B0, `(.L_x_10) ;  /* 0x000000e000007945 */ /* 0x000fe80003800200 */
[----:B------:R-:W-:Y:S05]  /*06c0*/  @P3 BRA `(.L_x_11) ;  /* 0x0000000000303947 */ /* 0x000fea0003800000 */
[----:B--2---:R-:W2:Y:S01]  /*06d0*/  LDS R4, [UR8+0x34] ;  /* 0x00003408ff047984 */ /* 0x004ea20008000800 */
[----:B------:R-:W4:Y:S03]  /*06e0*/  LDC.64 R12, c[0x0][0x3a8] ;  /* 0x0000ea00ff0c7b82 */ /* 0x000f260000000a00 */
[----:B---3--:R-:W3:Y:S01]  /*06f0*/  LDS R3, [UR8+0x1c] ;  /* 0x00001c08ff037984 */ /* 0x008ee20008000800 */
[C---:B----4-:R-:W-:Y:S01]  /*0700*/  SHF.L.U64.HI R8, R12.reuse, 0x1, R13 ;  /* 0x000000010c087819 */ /* 0x050fe2000001020d */
[----:B------:R-:W-:-:S03]  /*0710*/  IMAD.SHL.U32 R5, R12, 0x2, RZ ;  /* 0x000000020c057824 */ /* 0x000fc600078e00ff */
[--C-:B------:R-:W-:Y:S02]  /*0720*/  SHF.R.U32.HI R12, RZ, 0x4, R8.reuse ;  /* 0x00000004ff0c7819 */ /* 0x100fe40000011608 */
[----:B------:R-:W-:-:S05]  /*0730*/  SHF.R.U64 R5, R5, 0x4, R8 ;  /* 0x0000000405057819 */ /* 0x000fca0000001208 */
[----:B------:R4:W-:Y:S01]  /*0740*/  STS [UR8+0xc], R5 ;  /* 0x00000c05ff007988 */ /* 0x0009e20008000808 */
[----:B--2---:R-:W-:Y:S02]  /*0750*/  LOP3.LUT R4, R4, 0x7, RZ, 0xb8, !PT ;  /* 0x0000000704047812 */ /* 0x004fe400078eb8ff */
[----:B---3--:R-:W-:-:S03]  /*0760*/  LOP3.LUT R3, R3, 0xf, R12, 0xb8, !PT ;  /* 0x0000000f03037812 */ /* 0x008fc600078eb80c */
[----:B------:R4:W-:Y:S04]  /*0770*/  STS [UR8+0x34], R4 ;  /* 0x00003404ff007988 */ /* 0x0009e80008000808 */
[----:B------:R4:W-:Y:S02]  /*0780*/  STS [UR8+0x1c], R3 ;  /* 0x00001c03ff007988 */ /* 0x0009e40008000808 */
.L_x_11:
[----:B------:R-:W-:Y:S05]  /*0790*/  BSYNC.RECONVERGENT B0 ;  /* 0x0000000000007941 */ /* 0x000fea0003800200 */
.L_x_10:
[----:B------:R-:W-:Y:S04]  /*07a0*/  BSSY.RECONVERGENT B1, `(.L_x_12) ;  /* 0x000001a000017945 */ /* 0x000fe80003800200 */
[----:B------:R-:W-:Y:S04]  /*07b0*/  BSSY.RELIABLE B0, `(.L_x_13) ;  /* 0x0000015000007945 */ /* 0x000fe80003800100 */
[----:B------:R-:W-:Y:S05]  /*07c0*/  @P3 BRA `(.L_x_14) ;  /* 0x0000000000203947 */ /* 0x000fea0003800000 */
[----:B--234-:R-:W2:Y:S02]  /*07d0*/  LDS R3, [UR8+0x34] ;  /* 0x00003408ff037984 */ /* 0x01cea40008000800 */
[----:B--2---:R-:W-:-:S05]  /*07e0*/  LOP3.LUT R3, R3, 0x38, RZ, 0xb8, !PT ;  /* 0x0000003803037812 */ /* 0x004fca00078eb8ff */
[----:B------:R2:W-:Y:S01]  /*07f0*/  STS [UR8+0x34], R3 ;  /* 0x00003403ff007988 */ /* 0x0005e20008000808 */
[----:B------:R-:W-:Y:S05]  /*0800*/  @P3 BRA `(.L_x_15) ;  /* 0x0000000000203947 */ /* 0x000fea0003800000 */
[----:B--2---:R-:W2:Y:S01]  /*0810*/  LDS R3, [UR8+0x8] ;  /* 0x00000808ff037984 */ /* 0x004ea20008000800 */
[----:B------:R-:W-:-:S05]  /*0820*/  IMAD.MOV.U32 R4, RZ, RZ, 0x780 ;  /* 0x00000780ff047424 */ /* 0x000fca00078e00ff */
[----:B--2---:R-:W-:-:S05]  /*0830*/  LOP3.LUT R3, R3, 0x500, R4, 0xd8, !PT ;  /* 0x0000050003037812 */ /* 0x004fca00078ed804 */
[----:B------:R5:W-:Y:S02]  /*0840*/  STS [UR8+0x8], R3 ;  /* 0x00000803ff007988 */ /* 0x000be40008000808 */
.L_x_14:
[----:B------:R-:W-:Y:S05]  /*0850*/  @P3 BRA `(.L_x_16) ;  /* 0x0000000000283947 */ /* 0x000fea0003800000 */
[----:B--2345:R-:W2:Y:S02]  /*0860*/  LDS R3, [UR8+0x8] ;  /* 0x00000808ff037984 */ /* 0x03cea40008000800 */
[----:B--2---:R-:W-:-:S05]  /*0870*/  LOP3.LUT R3, R3, 0x1800, RZ, 0xb8, !PT ;  /* 0x0000180003037812 */ /* 0x004fca00078eb8ff */
[----:B------:R3:W-:Y:S02]  /*0880*/  STS [UR8+0x8], R3 ;  /* 0x00000803ff007988 */ /* 0x0007e40008000808 */
.L_x_15:
[----:B------:R-:W-:Y:S05]  /*0890*/  @P3 BREAK.RELIABLE B0 ;  /* 0x0000000000003942 */ /* 0x000fea0003800100 */
[----:B------:R-:W-:Y:S05]  /*08a0*/  @P3 BRA `(.L_x_17) ;  /* 0x0000000000243947 */ /* 0x000fea0003800000 */
[----:B------:R-:W4:Y:S01]  /*08b0*/  LDS R4, [UR8+0x8] ;  /* 0x00000808ff047984 */ /* 0x000f220008000800 */
[----:B--23--:R-:W-:-:S05]  /*08c0*/  IMAD.MOV.U32 R3, RZ, RZ, 0x6000 ;  /* 0x00006000ff037424 */ /* 0x00cfca00078e00ff */
[----:B----4-:R-:W-:-:S04]  /*08d0*/  LOP3.LUT R3, R4, 0x4000, R3, 0xd8, !PT ;  /* 0x0000400004037812 */ /* 0x010fc800078ed803 */
[----:B------:R-:W-:-:S05]  /*08e0*/  LOP3.LUT R3, R3, 0x400000, RZ, 0xb8, !PT ;  /* 0x0040000003037812 */ /* 0x000fca00078eb8ff */
[----:B------:R2:W-:Y:S02]  /*08f0*/  STS [UR8+0x8], R3 ;  /* 0x00000803ff007988 */ /* 0x0005e40008000808 */
.L_x_16:
[----:B------:R-:W-:Y:S05]  /*0900*/  BSYNC.RELIABLE B0 ;  /* 0x0000000000007941 */ /* 0x000fea0003800100 */
.L_x_13:
[----:B--2345:R-:W2:Y:S02]  /*0910*/  @!P3 LDS R3, [UR8+0x8] ;  /* 0x00000808ff03b984 */ /* 0x03cea40008000800 */
[----:B--2---:R-:W-:-:S05]  /*0920*/  @!P3 LOP3.LUT R3, R3, 0x8000, RZ, 0xb8, !PT ;  /* 0x000080000303b812 */ /* 0x004fca00078eb8ff */
[----:B------:R4:W-:Y:S02]  /*0930*/  @!P3 STS [UR8+0x8], R3 ;  /* 0x00000803ff00b988 */ /* 0x0009e40008000808 */
.L_x_17:
[----:B------:R-:W-:Y:S05]  /*0940*/  BSYNC.RECONVERGENT B1 ;  /* 0x0000000000017941 */ /* 0x000fea0003800200 */
.L_x_12:
[----:B------:R-:W-:Y:S05]  /*0950*/  WARPSYNC.ALL ;  /* 0x0000000000007948 */ /* 0x000fea0003800000 */
[----:B------:R-:W-:Y:S01]  /*0960*/  NOP ;  /* 0x0000000000007918 */ /* 0x000fe20000000000 */
[----:B--234-:R-:W2:Y:S02]  /*0970*/  LDC R3, c[0x0][0x39c] ;  /* 0x0000e700ff037b82 */ /* 0x01cea40000000800 */
[----:B--2---:R-:W-:Y:S01]  /*0980*/  VIADD R3, R3, 0xffffffff ;  /* 0xffffffff03037836 */ /* 0x004fe20000000000 */
[----:B------:R-:W-:Y:S06]  /*0990*/  @P0 BRA `(.L_x_18) ;  /* 0x0000000000300947 */ /* 0x000fec0003800000 */
[----:B------:R-:W2:Y:S01]  /*09a0*/  S2R R4, SR_LANEID ;  /* 0x0000000000047919 */ /* 0x000ea20000000000 */
[----:B------:R-:W-:Y:S05]  /*09b0*/  WARPSYNC.ALL ;  /* 0x0000000000007948 */ /* 0x000fea0003800000 */
[----:B------:R-:W-:Y:S01]  /*09c0*/  NOP ;  /* 0x0000000000007918 */ /* 0x000fe20000000000 */
[----:B--2---:R-:W-:-:S05]  /*09d0*/  IMAD.SHL.U32 R7, R4, 0x4, RZ ;  /* 0x0000000404077824 */ /* 0x004fca00078e00ff */
[----:B------:R-:W2:Y:S01]  /*09e0*/  LDS R9, [R7+UR8] ;  /* 0x0000000807097984 */ /* 0x000ea20008000800 */
[----:B------:R-:W-:-:S05]  /*09f0*/  IADD3 R4, P1, PT, R7, UR24, RZ ;  /* 0x0000001807047c10 */ /* 0x000fca000ff3e0ff */
[----:B------:R-:W-:-:S05]  /*0a00*/  IMAD.X R5, RZ, RZ, UR25, P1 ;  /* 0x00000019ff057e24 */ /* 0x000fca00088e06ff */
[----:B--2---:R2:W3:Y:S01]  /*0a10*/  ATOMG.E.EXCH.STRONG.GPU PT, RZ, [R4], R9 ;  /* 0x0000000904ff73a8 */ /* 0x0044e200041ee100 */
[----:B------:R-:W-:-:S04]  /*0a20*/  DEPBAR {5,4,3,2,1,0} ;  /* 0x0000003f0000791a */ /* 0x000fc80000000000 */
[----:B------:R-:W4:Y:S02]  /*0a30*/  CCTL.E.C.LDCU.IV.DEEP [UR24] ;  /* 0x0000000018007540 */ /* 0x000f240009c08000 */
[----:B----4-:R2:W-:Y:S01]  /*0a40*/  UTMACCTL.IV [UR24] ;  /* 0x00000000180079b9 */ /* 0x0105e20008000000 */
[----:B------:R-:W-:Y:S01]  /*0a50*/  NOP ;  /* 0x0000000000007918 */ /* 0x000fe20000000000 */
.L_x_18:
[----:B------:R-:W-:Y:S05]  /*0a60*/  @P0 BRA `(.L_x_19) ;  /* 0x00000000000c0947 */ /* 0x000fea0003800000 */
[----:B------:R0:W-:Y:S01]  /*0a70*/  UTMACMDFLUSH ;  /* 0x00000000000079b7 */ /* 0x0001e20000000000 */
[----:B------:R-:W-:Y:S05]  /*0a80*/  @P0 BRA `(.L_x_19) ;  /* 0x0000000000040947 */ /* 0x000fea0003800000 */
[----:B------:R-:W-:-:S04]  /*0a90*/  DEPBAR.LE SB0, 0x0 ;  /* 0x000080000000791a */ /* 0x000fc80000000000 */
.L_x_19:
[----:B------:R-:W-:Y:S05]  /*0aa0*/  WARPSYNC.ALL ;  /* 0x0000000000007948 */ /* 0x000fea0003800000 */
[----:B------:R-:W-:Y:S01]  /*0ab0*/  NOP ;  /* 0x0000000000007918 */ /* 0x000fe20000000000 */
[----:B---3--:R-:W-:Y:S06]  /*0ac0*/  BAR.SYNC.DEFER_BLOCKING 0x0 ;  /* 0x0000000000007b1d */ /* 0x008fec0000010000 */
[----:B------:R-:W-:Y:S02]  /*0ad0*/  BSSY.RECONVERGENT B1, `(.L_x_20) ;  /* 0x000000b000017945 */ /* 0x000fe40003800200 */
[----:B------:R-:W-:Y:S06]  /*0ae0*/  BAR.SYNC.DEFER_BLOCKING 0x0 ;  /* 0x0000000000007b1d */ /* 0x000fec0000010000 */
[----:B------:R3:W-:Y:S01]  /*0af0*/  @!P0 STS [R10], RZ ;  /* 0x000000ff0a008388 */ /* 0x0007e20000000800 */
[----:B------:R-:W-:Y:S01]  /*0b00*/  NOP ;  /* 0x0000000000007918 */ /* 0x000fe20000000000 */
[----:B------:R-:W-:Y:S05]  /*0b10*/  @P3 BRA `(.L_x_21) ;  /* 0x0000000000183947 */ /* 0x000fea0003800000 */
[----:B--2---:R-:W2:Y:S01]  /*0b20*/  LDS R4, [UR8+0x8] ;  /* 0x00000808ff047984 */ /* 0x004ea20008000800 */
[----:B------:R-:W4:Y:S01]  /*0b30*/  LDC.64 R8, c[0x0][0x388] ;  /* 0x0000e200ff087b82 */ /* 0x000f220000000a00 */
[----:B------:R-:W-:Y:S02]  /*0b40*/  IMAD.MOV.U32 R5, RZ, RZ, 0x70 ;  /* 0x00000070ff057424 */ /* 0x000fe400078e00ff */
[----:B----4-:R4:W-:Y:S03]  /*0b50*/  STS.64 [UR8], R8 ;  /* 0x00000008ff007988 */ /* 0x0109e60008000a08 */
[----:B--2---:R-:W-:-:S05]  /*0b60*/  LOP3.LUT R4, R4, 0x10, R5, 0xd8, !PT ;  /* 0x0000001004047812 */ /* 0x004fca00078ed805 */
[----:B------:R4:W-:Y:S02]  /*0b70*/  STS [UR8+0x8], R4 ;  /* 0x00000804ff007988 */ /* 0x0009e40008000808 */
.L_x_21:
[----:B--2---:R-:W-:Y:S05]  /*0b80*/  BSYNC.RECONVERGENT B1 ;  /* 0x0000000000017941 */ /* 0x004fea0003800200 */
.L_x_20:
[----:B------:R-:W-:Y:S04]  /*0b90*/  BSSY.RECONVERGENT B1, `(.L_x_22) ;  /* 0x000000a000017945 */ /* 0x000fe80003800200 */
[----:B------:R-:W-:Y:S05]  /*0ba0*/  @P3 BRA `(.L_x_23) ;  /* 0x0000000000203947 */ /* 0x000fea0003800000 */
[----:B----4-:R-:W2:Y:S01]  /*0bb0*/  LDS R4, [UR8+0x34] ;  /* 0x00003408ff047984 */ /* 0x010ea20008000800 */
[----:B------:R-:W-:Y:S02]  /*0bc0*/  IMAD.MOV.U32 R5, RZ, RZ, 0x3f000000 ;  /* 0x3f000000ff057424 */ /* 0x000fe400078e00ff */
[----:B------:R-:W-:Y:S01]  /*0bd0*/  @!P3 IMAD.MOV.U32 R7, RZ, RZ, 0x1f ;  /* 0x0000001fff07b424 */ /* 0x000fe200078e00ff */
[----:B------:R-:W4:Y:S02]  /*0be0*/  @!P3 LDS R8, [UR8+0x38] ;  /* 0x00003808ff08b984 */ /* 0x000f240008000800 */
[----:B--2---:R-:W-:Y:S02]  /*0bf0*/  LOP3.LUT R4, R4, 0xff000000, R5, 0xb8, !PT ;  /* 0xff00000004047812 */ /* 0x004fe400078eb805 */
[----:B----4-:R-:W-:-:S03]  /*0c00*/  @!P3 LOP3.LUT R5, R8, 0xff, R7, 0xb8, !PT ;  /* 0x000000ff0805b812 */ /* 0x010fc600078eb807 */
[----:B------:R2:W-:Y:S04]  /*0c10*/  STS [UR8+0x34], R4 ;  /* 0x00003404ff007988 */ /* 0x0005e80008000808 */
[----:B------:R2:W-:Y:S02]  /*0c20*/  @!P3 STS [UR8+0x38], R5 ;  /* 0x00003805ff00b988 */ /* 0x0005e40008000808 */
.L_x_23:
[----:B------:R-:W-:Y:S05]  /*0c30*/  BSYNC.RECONVERGENT B1 ;  /* 0x0000000000017941 */ /* 0x000fea0003800200 */
.L_x_22:
[----:B------:R-:W-:Y:S04]  /*0c40*/  BSSY.RECONVERGENT B1, `(.L_x_24) ;  /* 0x0000004000017945 */ /* 0x000fe80003800200 */
[----:B------:R-:W-:Y:S05]  /*0c50*/  @P3 BRA `(.L_x_25) ;  /* 0x0000000000083947 */ /* 0x000fea0003800000 */
[----:B------:R5:W-:Y:S04]  /*0c60*/  STS [UR8+0x24], R11 ;  /* 0x0000240bff007988 */ /* 0x000be80008000808 */
[----:B------:R5:W-:Y:S02]  /*0c70*/  STS [UR8+0x20], R3 ;  /* 0x00002003ff007988 */ /* 0x000be40008000808 */
.L_x_25:
[----:B------:R-:W-:Y:S05]  /*0c80*/  BSYNC.RECONVERGENT B1 ;  /* 0x0000000000017941 */ /* 0x000fea0003800200 */
.L_x_24:
[----:B------:R-:W-:Y:S04]  /*0c90*/  BSSY.RECONVERGENT B1, `(.L_x_26) ;  /* 0x000000e000017945 */ /* 0x000fe80003800200 */
[----:B------:R-:W-:Y:S05]  /*0ca0*/  @P3 BRA `(.L_x_27) ;  /* 0x0000000000303947 */ /* 0x000fea0003800000 */
[----:B--2---:R-:W2:Y:S01]  /*0cb0*/  LDS R5, [UR8+0x34] ;  /* 0x00003408ff057984 */ /* 0x004ea20008000800 */
[----:B------:R-:W3:Y:S03]  /*0cc0*/  LDC.64 R12, c[0x0][0x3b0] ;  /* 0x0000ec00ff0c7b82 */ /* 0x000ee60000000a00 */
[----:B----4-:R-:W4:Y:S01]  /*0cd0*/  LDS R4, [UR8+0x1c] ;  /* 0x00001c08ff047984 */ /* 0x010f220008000800 */
[C---:B---3--:R-:W-:Y:S01]  /*0ce0*/  SHF.L.U64.HI R8, R12.reuse, 0x1, R13 ;  /* 0x000000010c087819 */ /* 0x048fe2000001020d */
[----:B------:R-:W-:-:S03]  /*0cf0*/  IMAD.SHL.U32 R7, R12, 0x2, RZ ;  /* 0x000000020c077824 */ /* 0x000fc600078e00ff */
[--C-:B------:R-:W-:Y:S02]  /*0d00*/  SHF.R.U32.HI R9, RZ, 0x4, R8.reuse ;  /* 0x00000004ff097819 */ /* 0x100fe40000011608 */
[----:B------:R-:W-:-:S05]  /*0d10*/  SHF.R.U64 R7, R7, 0x4, R8 ;  /* 0x0000000407077819 */ /* 0x000fca0000001208 */
[----:B------:R3:W-:Y:S01]  /*0d20*/  STS [UR8+0xc], R7 ;  /* 0x00000c07ff007988 */ /* 0x0007e20008000808 */
[----:B--2---:R-:W-:Y:S02]  /*0d30*/  LOP3.LUT R5, R5, 0x7, RZ, 0xb8, !PT ;  /* 0x0000000705057812 */ /* 0x004fe400078eb8ff */
[----:B----4-:R-:W-:-:S03]  /*0d40*/  LOP3.LUT R4, R4, 0xf, R9, 0xb8, !PT ;  /* 0x0000000f04047812 */ /* 0x010fc600078eb809 */
[----:B------:R3:W-:Y:S04]  /*0d50*/  STS [UR8+0x34], R5 ;  /* 0x00003405ff007988 */ /* 0x0007e80008000808 */
[----:B------:R3:W-:Y:S02]  /*0d60*/  STS [UR8+0x1c], R4 ;  /* 0x00001c04ff007988 */ /* 0x0007e40008000808 */
.L_x_27:
[----:B------:R-:W-:Y:S05]  /*0d70*/  BSYNC.RECONVERGENT B1 ;  /* 0x0000000000017941 */ /* 0x000fea0003800200 */
.L_x_26:
        /* <DEDUP_REMOVED lines=11> */
.L_x_30:
[----:B------:R-:W-:Y:S05]  /*0e30*/  @P3 BRA `(.L_x_32) ;  /* 0x0000000000283947 */ /* 0x000fea0003800000 */
[----:B--234-:R-:W2:Y:S02]  /*0e40*/  LDS R4, [UR8+0x8] ;  /* 0x00000808ff047984 */ /* 0x01cea40008000800 */
[----:B--2---:R-:W-:-:S05]  /*0e50*/  LOP3.LUT R4, R4, 0x1800, RZ, 0xb8, !PT ;  /* 0x0000180004047812 */ /* 0x004fca00078eb8ff */
[----:B------:R3:W-:Y:S02]  /*0e60*/  STS [UR8+0x8], R4 ;  /* 0x00000804ff007988 */ /* 0x0007e40008000808 */
.L_x_31:
[----:B------:R-:W-:Y:S05]  /*0e70*/  @P3 BREAK.RELIABLE B1 ;  /* 0x0000000000013942 */ /* 0x000fea0003800100 */
[----:B------:R-:W-:Y:S05]  /*0e80*/  @P3 BRA `(.L_x_33) ;  /* 0x0000000000243947 */ /* 0x000fea0003800000 */
[----:B--23--:R-:W2:Y:S01]  /*0e90*/  LDS R4, [UR8+0x8] ;  /* 0x00000808ff047984 */ /* 0x00cea20008000800 */
[----:B------:R-:W-:-:S05]  /*0ea0*/  IMAD.MOV.U32 R5, RZ, RZ, 0x6000 ;  /* 0x00006000ff057424 */ /* 0x000fca00078e00ff */
[----:B--2---:R-:W-:-:S04]  /*0eb0*/  LOP3.LUT R4, R4, 0x6000, R5, 0xd8, !PT ;  /* 0x0000600004047812 */ /* 0x004fc800078ed805 */
[----:B------:R-:W-:-:S05]  /*0ec0*/  LOP3.LUT R4, R4, 0x400000, RZ, 0xb8, !PT ;  /* 0x0040000004047812 */ /* 0x000fca00078eb8ff */
[----:B------:R2:W-:Y:S02]  /*0ed0*/  STS [UR8+0x8], R4 ;  /* 0x00000804ff007988 */ /* 0x0005e40008000808 */
.L_x_32:
[----:B------:R-:W-:Y:S05]  /*0ee0*/  BSYNC.RELIABLE B1 ;  /* 0x0000000000017941 */ /* 0x000fea0003800100 */
.L_x_29:
[----:B--234-:R-:W2:Y:S02]  /*0ef0*/  @!P3 LDS R4, [UR8+0x8] ;  /* 0x00000808ff04b984 */ /* 0x01cea40008000800 */
[----:B--2---:R-:W-:-:S05]  /*0f00*/  @!P3 LOP3.LUT R4, R4, 0x8000, RZ, 0xb8, !PT ;  /* 0x000080000404b812 */ /* 0x004fca00078eb8ff */
[----:B------:R4:W-:Y:S02]  /*0f10*/  @!P3 STS [UR8+0x8], R4 ;  /* 0x00000804ff00b988 */ /* 0x0009e40008000808 */
.L_x_33:
[----:B------:R-:W-:Y:S05]  /*0f20*/  BSYNC.RECONVERGENT B2 ;  /* 0x0000000000027941 */ /* 0x000fea0003800200 */
.L_x_28:
[----:B------:R-:W-:Y:S05]  /*0f30*/  WARPSYNC.ALL ;  /* 0x0000000000007948 */ /* 0x000fea0003800000 */
[----:B------:R-:W-:Y:S01]  /*0f40*/  NOP ;  /* 0x0000000000007918 */ /* 0x000fe20000000000 */
[----:B------:R-:W-:-:S04]  /*0f50*/  UIADD3 UR5, UPT, UPT, UR4, 0x80, URZ ;  /* 0x0000008004057890 */ /* 0x000fc8000fffe0ff */
[----:B------:R-:W-:-:S04]  /*0f60*/  UIADD3 UR26, UP0, UPT, UR5, UR20, URZ ;  /* 0x00000014051a7290 */ /* 0x000fc8000ff1e0ff */
[----:B------:R-:W-:Y:S01]  /*0f70*/  ULEA.HI.X.SX32 UR27, UR5, UR21, 0x1, UP0 ;  /* 0x00000015051b7291 */ /* 0x000fe200080f0eff */
[----:B------:R-:W-:Y:S11]  /*0f80*/  @P0 BRA `(.L_x_34) ;  /* 0x0000000000300947 */ /* 0x000ff60003800000 */
[----:B--234-:R-:W2:Y:S01]  /*0f90*/  S2R R4, SR_LANEID ;  /* 0x0000000000047919 */ /* 0x01cea20000000000 */
        /* <DEDUP_REMOVED lines=11> */
.L_x_34:
[----:B------:R-:W-:Y:S05]  /*1050*/  @P0 BRA `(.L_x_35) ;  /* 0x00000000000c0947 */ /* 0x000fea0003800000 */
[----:B------:R0:W-:Y:S01]  /*1060*/  UTMACMDFLUSH ;  /* 0x00000000000079b7 */ /* 0x0001e20000000000 */
[----:B------:R-:W-:Y:S05]  /*1070*/  @P0 BRA `(.L_x_35) ;  /* 0x0000000000040947 */ /* 0x000fea0003800000 */
[----:B------:R-:W-:-:S04]  /*1080*/  DEPBAR.LE SB0, 0x0 ;  /* 0x000080000000791a */ /* 0x000fc80000000000 */
.L_x_35:
        /* <DEDUP_REMOVED lines=8> */
[----:B--2-4-:R-:W2:Y:S01]  /*1110*/  LDS R4, [UR8+0x8] ;  /* 0x00000808ff047984 */ /* 0x014ea20008000800 */
[----:B------:R-:W4:Y:S01]  /*1120*/  LDC.64 R8, c[0x0][0x390] ;  /* 0x0000e400ff087b82 */ /* 0x000f220000000a00 */
[----:B------:R-:W-:Y:S02]  /*1130*/  IMAD.MOV.U32 R5, RZ, RZ, 0x70 ;  /* 0x00000070ff057424 */ /* 0x000fe400078e00ff */
[----:B----4-:R4:W-:Y:S03]  /*1140*/  STS.64 [UR8], R8 ;  /* 0x00000008ff007988 */ /* 0x0109e60008000a08 */
[----:B--2---:R-:W-:-:S05]  /*1150*/  LOP3.LUT R4, R4, 0x10, R5, 0xd8, !PT ;  /* 0x0000001004047812 */ /* 0x004fca00078ed805 */
[----:B------:R4:W-:Y:S02]  /*1160*/  STS [UR8+0x8], R4 ;  /* 0x00000804ff007988 */ /* 0x0009e40008000808 */
.L_x_37:
[----:B--2---:R-:W-:Y:S05]  /*1170*/  BSYNC.RECONVERGENT B2 ;  /* 0x0000000000027941 */ /* 0x004fea0003800200 */
.L_x_36:
[----:B------:R-:W-:Y:S04]  /*1180*/  BSSY.RECONVERGENT B3, `(.L_x_38) ;  /* 0x0000011000037945 */ /* 0x000fe80003800200 */
[----:B------:R-:W-:Y:S04]  /*1190*/  BSSY.RELIABLE B2, `(.L_x_39) ;  /* 0x000000e000027945 */ /* 0x000fe80003800100 */
[----:B------:R-:W-:Y:S05]  /*11a0*/  @P3 BRA `(.L_x_40) ;  /* 0x0000000000243947 */ /* 0x000fea0003800000 */
[----:B----4-:R-:W2:Y:S01]  /*11b0*/  LDS R4, [UR8+0x34] ;  /* 0x00003408ff047984 */ /* 0x010ea20008000800 */
[----:B------:R-:W-:-:S05]  /*11c0*/  IMAD.MOV.U32 R5, RZ, RZ, 0x3f000000 ;  /* 0x3f000000ff057424 */ /* 0x000fca00078e00ff */
[----:B--2---:R-:W-:-:S05]  /*11d0*/  LOP3.LUT R4, R4, 0xff000000, R5, 0xb8, !PT ;  /* 0xff00000004047812 */ /* 0x004fca00078eb805 */
[----:B------:R2:W-:Y:S01]  /*11e0*/  STS [UR8+0x34], R4 ;  /* 0x00003404ff007988 */ /* 0x0005e20008000808 */
[----:B------:R-:W-:Y:S05]  /*11f0*/  @P3 BRA `(.L_x_41) ;  /* 0x00000000001c3947 */ /* 0x000fea0003800000 */
[----:B--2---:R-:W2:Y:S01]  /*1200*/  LDS R4, [UR8+0x38] ;  /* 0x00003808ff047984 */ /* 0x004ea20008000800 */
[----:B------:R-:W-:-:S05]  /*1210*/  IMAD.MOV.U32 R5, RZ, RZ, 0x3f ;  /* 0x0000003fff057424 */ /* 0x000fca00078e00ff */
[----:B--2---:R-:W-:-:S05]  /*1220*/  LOP3.LUT R4, R4, 0xff, R5, 0xb8, !PT ;  /* 0x000000ff04047812 */ /* 0x004fca00078eb805 */
[----:B------:R2:W-:Y:S02]  /*1230*/  STS [UR8+0x38], R4 ;  /* 0x00003804ff007988 */ /* 0x0005e40008000808 */
.L_x_40:
[----:B------:R-:W-:Y:S05]  /*1240*/  @P3 BREAK.RELIABLE B2 ;  /* 0x0000000000023942 */ /* 0x000fea0003800100 */
[----:B------:R-:W-:Y:S05]  /*1250*/  @P3 BRA `(.L_x_42) ;  /* 0x00000000000c3947 */ /* 0x000fea0003800000 */
[----:B------:R2:W-:Y:S02]  /*1260*/  STS [UR8+0x20], R3 ;  /* 0x00002003ff007988 */ /* 0x0005e40008000808 */
.L_x_41:
[----:B------:R-:W-:Y:S05]  /*1270*/  BSYNC.RELIABLE B2 ;  /* 0x0000000000027941 */ /* 0x000fea0003800100 */
.L_x_39:
[----:B------:R2:W-:Y:S02]  /*1280*/  @!P3 STS [UR8+0x24], R2 ;  /* 0x00002402ff00b988 */ /* 0x0005e40008000808 */
.L_x_42:
[----:B------:R-:W-:Y:S05]  /*1290*/  BSYNC.RECONVERGENT B3 ;  /* 0x0000000000037941 */ /* 0x000fea0003800200 */
.L_x_38:
[----:B------:R-:W-:Y:S05]  /*12a0*/  WARPSYNC.ALL ;  /* 0x0000000000007948 */ /* 0x000fea0003800000 */
[----:B------:R-:W-:Y:S01]  /*12b0*/  NOP ;  /* 0x0000000000007918 */ /* 0x000fe20000000000 */
[----:B------:R-:W-:Y:S04]  /*12c0*/  BSSY.RECONVERGENT B3, `(.L_x_43) ;  /* 0x000000e000037945 */ /* 0x000fe80003800200 */
[----:B------:R-:W-:Y:S05]  /*12d0*/  @P3 BRA `(.L_x_44) ;  /* 0x0000000000303947 */ /* 0x000fea0003800000 */
[----:B--2--5:R-:W2:Y:S01]  /*12e0*/  LDS R3, [UR8+0x34] ;  /* 0x00003408ff037984 */ /* 0x024ea20008000800 */
[----:B----4-:R-:W4:Y:S03]  /*12f0*/  LDC.64 R4, c[0x0][0x3b8] ;  /* 0x0000ee00ff047b82 */ /* 0x010f260000000a00 */
[----:B------:R-:W5:Y:S01]  /*1300*/  LDS R2, [UR8+0x1c] ;  /* 0x00001c08ff027984 */ /* 0x000f620008000800 */
[C---:B----4-:R-:W-:Y:S01]  /*1310*/  SHF.L.U64.HI R5, R4.reuse, 0x1, R5 ;  /* 0x0000000104057819 */ /* 0x050fe20000010205 */
[----:B------:R-:W-:-:S03]  /*1320*/  IMAD.SHL.U32 R4, R4, 0x2, RZ ;  /* 0x0000000204047824 */ /* 0x000fc600078e00ff */
[--C-:B------:R-:W-:Y:S02]  /*1330*/  SHF.R.U32.HI R7, RZ, 0x4, R5.reuse ;  /* 0x00000004ff077819 */ /* 0x100fe40000011605 */
[----:B------:R-:W-:-:S05]  /*1340*/  SHF.R.U64 R4, R4, 0x4, R5 ;  /* 0x0000000404047819 */ /* 0x000fca0000001205 */
[----:B------:R4:W-:Y:S01]  /*1350*/  STS [UR8+0xc], R4 ;  /* 0x00000c04ff007988 */ /* 0x0009e20008000808 */
[----:B--2---:R-:W-:Y:S02]  /*1360*/  LOP3.LUT R3, R3, 0x7, RZ, 0xb8, !PT ;  /* 0x0000000703037812 */ /* 0x004fe400078eb8ff */
[----:B-----5:R-:W-:-:S03]  /*1370*/  LOP3.LUT R2, R2, 0xf, R7, 0xb8, !PT ;  /* 0x0000000f02027812 */ /* 0x020fc600078eb807 */
[----:B------:R4:W-:Y:S04]  /*1380*/  STS [UR8+0x34], R3 ;  /* 0x00003403ff007988 */ /* 0x0009e80008000808 */
[----:B------:R4:W-:Y:S02]  /*1390*/  STS [UR8+0x1c], R2 ;  /* 0x00001c02ff007988 */ /* 0x0009e40008000808 */
.L_x_44:
[----:B------:R-:W-:Y:S05]  /*13a0*/  BSYNC.RECONVERGENT B3 ;  /* 0x0000000000037941 */ /* 0x000fea0003800200 */
.L_x_43:
[----:B------:R-:W-:Y:S04]  /*13b0*/  BSSY.RECONVERGENT B4, `(.L_x_45) ;  /* 0x000001a000047945 */ /* 0x000fe80003800200 */
[----:B------:R-:W-:Y:S04]  /*13c0*/  BSSY.RELIABLE B3, `(.L_x_46) ;  /* 0x0000015000037945 */ /* 0x000fe80003800100 */
[----:B------:R-:W-:Y:S05]  /*13d0*/  @P3 BRA `(.L_x_47) ;  /* 0x0000000000203947 */ /* 0x000fea0003800000 */
[----:B--2-4-:R-:W2:Y:S02]  /*13e0*/  LDS R2, [UR8+0x34] ;  /* 0x00003408ff027984 */ /* 0x014ea40008000800 */
[----:B--2---:R-:W-:-:S05]  /*13f0*/  LOP3.LUT R2, R2, 0x38, RZ, 0xb8, !PT ;  /* 0x0000003802027812 */ /* 0x004fca00078eb8ff */
[----:B------:R2:W-:Y:S01]  /*1400*/  STS [UR8+0x34], R2 ;  /* 0x00003402ff007988 */ /* 0x0005e20008000808 */
[----:B------:R-:W-:Y:S05]  /*1410*/  @P3 BRA `(.L_x_48) ;  /* 0x0000000000203947 */ /* 0x000fea0003800000 */
[----:B--2---:R-:W2:Y:S01]  /*1420*/  LDS R2, [UR8+0x8] ;  /* 0x00000808ff027984 */ /* 0x004ea20008000800 */
[----:B-----5:R-:W-:-:S05]  /*1430*/  IMAD.MOV.U32 R3, RZ, RZ, 0x780 ;  /* 0x00000780ff037424 */ /* 0x020fca00078e00ff */
[----:B--2---:R-:W-:-:S05]  /*1440*/  LOP3.LUT R2, R2, 0x500, R3, 0xd8, !PT ;  /* 0x0000050002027812 */ /* 0x004fca00078ed803 */
[----:B------:R2:W-:Y:S02]  /*1450*/  STS [UR8+0x8], R2 ;  /* 0x00000802ff007988 */ /* 0x0005e40008000808 */
.L_x_47:
[----:B------:R-:W-:Y:S05]  /*1460*/  @P3 BRA `(.L_x_49) ;  /* 0x0000000000283947 */ /* 0x000fea0003800000 */
[----:B--2-4-:R-:W2:Y:S02]  /*1470*/  LDS R2, [UR8+0x8] ;  /* 0x00000808ff027984 */ /* 0x014ea40008000800 */
[----:B--2---:R-:W-:-:S05]  /*1480*/  LOP3.LUT R2, R2, 0x1800, RZ, 0xb8, !PT ;  /* 0x0000180002027812 */ /* 0x004fca00078eb8ff */
[----:B------:R4:W-:Y:S02]  /*1490*/  STS [UR8+0x8], R2 ;  /* 0x00000802ff007988 */ /* 0x0009e40008000808 */
.L_x_48:
[----:B------:R-:W-:Y:S05]  /*14a0*/  @P3 BREAK.RELIABLE B3 ;  /* 0x0000000000033942 */ /* 0x000fea0003800100 */
[----:B------:R-:W-:Y:S05]  /*14b0*/  @P3 BRA `(.L_x_50) ;  /* 0x0000000000243947 */ /* 0x000fea0003800000 */
[----:B--2-4-:R-:W2:Y:S01]  /*14c0*/  LDS R2, [UR8+0x8] ;  /* 0x00000808ff027984 */ /* 0x014ea20008000800 */
[----:B-----5:R-:W-:-:S05]  /*14d0*/  IMAD.MOV.U32 R3, RZ, RZ, 0x6000 ;  /* 0x00006000ff037424 */ /* 0x020fca00078e00ff */
[----:B--2---:R-:W-:-:S04]  /*14e0*/  LOP3.LUT R2, R2, 0x6000, R3, 0xd8, !PT ;  /* 0x0000600002027812 */ /* 0x004fc800078ed803 */
[----:B------:R-:W-:-:S05]  /*14f0*/  LOP3.LUT R2, R2, 0x400000, RZ, 0xb8, !PT ;  /* 0x0040000002027812 */ /* 0x000fca00078eb8ff */
[----:B------:R2:W-:Y:S02]  /*1500*/  STS [UR8+0x8], R2 ;  /* 0x00000802ff007988 */ /* 0x0005e40008000808 */
.L_x_49:
[----:B------:R-:W-:Y:S05]  /*1510*/  BSYNC.RELIABLE B3 ;  /* 0x0000000000037941 */ /* 0x000fea0003800100 */
.L_x_46:
[----:B--2-4-:R-:W2:Y:S02]  /*1520*/  @!P3 LDS R2, [UR8+0x8] ;  /* 0x00000808ff02b984 */ /* 0x014ea40008000800 */
[----:B--2---:R-:W-:-:S05]  /*1530*/  @!P3 LOP3.LUT R2, R2, 0x8000, RZ, 0xb8, !PT ;  /* 0x000080000202b812 */ /* 0x004fca00078eb8ff */
[----:B------:R2:W-:Y:S02]  /*1540*/  @!P3 STS [UR8+0x8], R2 ;  /* 0x00000802ff00b988 */ /* 0x0005e40008000808 */
.L_x_50:
[----:B------:R-:W-:Y:S05]  /*1550*/  BSYNC.RECONVERGENT B4 ;  /* 0x0000000000047941 */ /* 0x000fea0003800200 */
.L_x_45:
[----:B------:R-:W-:Y:S05]  /*1560*/  WARPSYNC.ALL ;  /* 0x0000000000007948 */ /* 0x000fea0003800000 */
[----:B------:R-:W-:Y:S01]  /*1570*/  NOP ;  /* 0x0000000000007918 */ /* 0x000fe20000000000 */
[----:B------:R-:W-:-:S04]  /*1580*/  UIADD3 UR4, UPT, UPT, UR4, 0x100, URZ ;  /* 0x0000010004047890 */ /* 0x000fc8000fffe0ff */
[----:B------:R-:W-:-:S04]  /*1590*/  UIADD3 UR20, UP0, UPT, UR4, UR20, URZ ;  /* 0x0000001404147290 */ /* 0x000fc8000ff1e0ff */
[----:B------:R-:W-:Y:S01]  /*15a0*/  ULEA.HI.X.SX32 UR21, UR4, UR21, 0x1, UP0 ;  /* 0x0000001504157291 */ /* 0x000fe200080f0eff */
[----:B------:R-:W-:Y:S11]  /*15b0*/  @P0 BRA `(.L_x_51) ;  /* 0x0000000000300947 */ /* 0x000ff60003800000 */
[----:B--2-4-:R-:W2:Y:S01]  /*15c0*/  S2R R2, SR_LANEID ;  /* 0x0000000000027919 */ /* 0x014ea20000000000 */
[----:B------:R-:W-:Y:S05]  /*15d0*/  WARPSYNC.ALL ;  /* 0x0000000000007948 */ /* 0x000fea0003800000 */
[----:B------:R-:W-:Y:S01]  /*15e0*/  NOP ;  /* 0x0000000000007918 */ /* 0x000fe20000000000 */
[----:B--2---:R-:W-:-:S05]  /*15f0*/  IMAD.SHL.U32 R4, R2, 0x4, RZ ;  /* 0x0000000402047824 */ /* 0x004fca00078e00ff */
[----:B------:R-:W2:Y:S01]  /*1600*/  LDS R5, [R4+UR8] ;  /* 0x0000000804057984 */ /* 0x000ea20008000800 */
[----:B------:R-:W-:-:S05]  /*1610*/  IADD3 R2, P1, PT, R4, UR20, RZ ;  /* 0x0000001404027c10 */ /* 0x000fca000ff3e0ff */
[----:B-----5:R-:W-:-:S05]  /*1620*/  IMAD.X R3, RZ, RZ, UR21, P1 ;  /* 0x00000015ff037e24 */ /* 0x020fca00088e06ff */
[----:B--2---:R2:W4:Y:S01]  /*1630*/  ATOMG.E.EXCH.STRONG.GPU PT, RZ, [R2], R5 ;  /* 0x0000000502ff73a8 */ /* 0x00452200041ee100 */
[----:B------:R-:W-:-:S04]  /*1640*/  DEPBAR {5,4,3,2,1,0} ;  /* 0x0000003f0000791a */ /* 0x000fc80000000000 */
[----:B------:R-:W5:Y:S02]  /*1650*/  CCTL.E.C.LDCU.IV.DEEP [UR20] ;  /* 0x0000000014007540 */ /* 0x000f640009c08000 */
[----:B-----5:R2:W-:Y:S01]  /*1660*/  UTMACCTL.IV [UR20] ;  /* 0x00000000140079b9 */ /* 0x0205e20008000000 */
[----:B------:R-:W-:Y:S01]  /*1670*/  NOP ;  /* 0x0000000000007918 */ /* 0x000fe20000000000 */
.L_x_51:
[----:B------:R-:W-:Y:S05]  /*1680*/  @P0 BRA `(.L_x_52) ;  /* 0x00000000000c0947 */ /* 0x000fea0003800000 */
[----:B------:R0:W-:Y:S01]  /*1690*/  UTMACMDFLUSH ;  /* 0x00000000000079b7 */ /* 0x0001e20000000000 */
[----:B------:R-:W-:Y:S05]  /*16a0*/  @P0 BRA `(.L_x_52) ;  /* 0x0000000000040947 */ /* 0x000fea0003800000 */
[----:B------:R-:W-:-:S04]  /*16b0*/  DEPBAR.LE SB0, 0x0 ;  /* 0x000080000000791a */ /* 0x000fc80000000000 */
.L_x_52:
[----:B------:R-:W-:Y:S05]  /*16c0*/  WARPSYNC.ALL ;  /* 0x0000000000007948 */ /* 0x000fea0003800000 */
[----:B------:R-:W-:Y:S01]  /*16d0*/  NOP ;  /* 0x0000000000007918 */ /* 0x000fe20000000000 */
[----:B----4-:R-:W-:Y:S01]  /*16e0*/  BAR.SYNC.DEFER_BLOCKING 0x0 ;  /* 0x0000000000007b1d */ /* 0x010fe20000010000 */
[----:B--2---:R-:W-:Y:S01]  /*16f0*/  SHF.R.U32.HI R2, RZ, 0x5, R0 ;  /* 0x00000005ff027819 */ /* 0x004fe20000011600 */
[----:B------:R-:W-:-:S03]  /*1700*/  UIADD3 UR15, UPT, UPT, UR8, 0x8020, URZ ;  /* 0x00008020080f7890 */ /* 0x000fc6000fffe0ff */
[----:B------:R-:W-:Y:S01]  /*1710*/  R2UR UR22, R2 ;  /* 0x00000000021672ca */ /* 0x000fe200000e0000 */
[----:B------:R-:W-:Y:S01]  /*1720*/  VOTEU.ALL UP0, P3 ;  /* 0x0000000000ff7886 */ /* 0x000fe20001800000 */
[----:B------:R-:W-:Y:S01]  /*1730*/  UMOV UR4, 0x1 ;  /* 0x0000000100047882 */ /* 0x000fe20000000000 */
[----:B------:R-:W-:Y:S01]  /*1740*/  VOTEU.ALL UP1, P3 ;  /* 0x0000000000ff7886 */ /* 0x000fe20001820000 */
[----:B------:R-:W-:Y:S02]  /*1750*/  BSSY.RECONVERGENT B4, `(.L_x_53) ;  /* 0x0000018000047945 */ /* 0x000fe40003800200 */
[----:B------:R-:W-:-:S04]  /*1760*/  @!UP0 UIADD3 UR10, UPT, UPT, -UR4, 0x100000, URZ ;  /* 0x00100000040a8890 */ /* 0x000fc8000fffe1ff */
[----:B------:R-:W-:Y:S02]  /*1770*/  @!UP0 USHF.L.U32 UR11, UR10, 0xb, URZ ;  /* 0x0000000b0a0b8899 */ /* 0x000fe400080006ff */
[----:B------:R-:W-:Y:S02]  /*1780*/  @!UP0 USHF.L.U32 UR10, UR10, 0x1, URZ ;  /* 0x000000010a0a8899 */ /* 0x000fe400080006ff */
[----:B------:R-:W-:-:S04]  /*1790*/  @!UP0 UIADD3 UR4, UPT, UPT, -UR4, 0x100000, URZ ;  /* 0x0010000004048890 */ /* 0x000fc8000fffe1ff */
[----:B------:R-:W-:Y:S02]  /*17a0*/  @!UP0 USHF.L.U32 UR5, UR4, 0xb, URZ ;  /* 0x0000000b04058899 */ /* 0x000fe400080006ff */
[----:B------:R-:W-:Y:S01]  /*17b0*/  @!UP0 USHF.L.U32 UR4, UR4, 0x1, URZ ;  /* 0x0000000104048899 */ /* 0x000fe200080006ff */
[----:B------:R-:W-:Y:S01]  /*17c0*/  VOTEU.ALL UP0, P3 ;  /* 0x0000000000ff7886 */ /* 0x000fe20001800000 */
[----:B------:R-:W2:Y:S04]  /*17d0*/  FENCE.VIEW.ASYNC.S ;  /* 0x00000000000073c6 */ /* 0x000ea80000000000 */
[----:B--2---:R2:W4:Y:S06]  /*17e0*/  @!UP0 SYNCS.EXCH.64 URZ, [UR8+0x8000], UR10 ;  /* 0x0080000a08ff85b2 */ /* 0x00452c0008000100 */
[----:B------:R2:W4:Y:S02]  /*17f0*/  @!UP1 SYNCS.EXCH.64 URZ, [UR8+0x8020], UR4 ;  /* 0x0080200408ff95b2 */ /* 0x0005240008000100 */
[----:B----4-:R-:W-:Y:S06]  /*1800*/  BAR.SYNC.DEFER_BLOCKING 0x0 ;  /* 0x0000000000007b1d */ /* 0x010fec0000010000 */
[----:B------:R-:W-:Y:S05]  /*1810*/  @P3 BRA `(.L_x_54) ;  /* 0x00000000002c3947 */ /* 0x000fea0003800000 */
[----:B--2---:R-:W-:Y:S02]  /*1820*/  UMOV UR4, 0x1 ;  /* 0x0000000100047882 */ /* 0x004fe40000000000 */
[----:B------:R-:W-:-:S04]  /*1830*/  UIADD3 UR10, UPT, UPT, -UR4, 0x100000, URZ ;  /* 0x00100000040a7890 */ /* 0x000fc8000fffe1ff */
[----:B------:R-:W-:Y:S02]  /*1840*/  USHF.L.U32 UR11, UR10, 0xb, URZ ;  /* 0x0000000b0a0b7899 */ /* 0x000fe400080006ff */
[----:B------:R-:W-:Y:S02]  /*1850*/  USHF.L.U32 UR10, UR10, 0x1, URZ ;  /* 0x000000010a0a7899 */ /* 0x000fe400080006ff */
[----:B------:R-:W-:-:S04]  /*1860*/  UIADD3 UR4, UPT, UPT, -UR4, 0x100000, URZ ;  /* 0x0010000004047890 */ /* 0x000fc8000fffe1ff */
[----:B------:R-:W-:Y:S02]  /*1870*/  USHF.L.U32 UR5, UR4, 0xb, URZ ;  /* 0x0000000b04057899 */ /* 0x000fe400080006ff */
[----:B------:R-:W-:Y:S01]  /*1880*/  USHF.L.U32 UR4, UR4, 0x1, URZ ;  /* 0x0000000104047899 */ /* 0x000fe200080006ff */
[----:B------:R-:W2:Y:S03]  /*1890*/  FENCE.VIEW.ASYNC.S ;  /* 0x00000000000073c6 */ /* 0x000ea60000000000 */
[----:B--2---:R4:W2:Y:S08]  /*18a0*/  SYNCS.EXCH.64 URZ, [UR8+0x8008], UR10 ;  /* 0x0080080a08ff75b2 */ /* 0x0048b00008000100 */
[----:B------:R4:W3:Y:S02]  /*18b0*/  SYNCS.EXCH.64 URZ, [UR8+0x8028], UR4 ;  /* 0x0080280408ff75b2 */ /* 0x0008e40008000100 */
[----:B----4-:R-:W-:Y:S01]  /*18c0*/  NOP ;  /* 0x0000000000007918 */ /* 0x010fe20000000000 */
.L_x_54:
[----:B--2---:R-:W-:Y:S05]  /*18d0*/  BSYNC.RECONVERGENT B4 ;  /* 0x0000000000047941 */ /* 0x004fea0003800200 */
.L_x_53:
[----:B---3--:R-:W-:Y:S06]  /*18e0*/  BAR.SYNC.DEFER_BLOCKING 0x0 ;  /* 0x0000000000007b1d */ /* 0x008fec0000010000 */
[----:B------:R-:W-:Y:S04]  /*18f0*/  BSSY.RECONVERGENT B4, `(.L_x_55) ;  /* 0x000000d000047945 */ /* 0x000fe80003800200 */
[----:B------:R-:W-:Y:S05]  /*1900*/  @P3 BRA `(.L_x_56) ;  /* 0x00000000002c3947 */ /* 0x000fea0003800000 */
[----:B------:R-:W-:Y:S02]  /*1910*/  UMOV UR4, 0x1 ;  /* 0x0000000100047882 */ /* 0x000fe40000000000 */
[----:B------:R-:W-:-:S04]  /*1920*/  UIADD3 UR10, UPT, UPT, -UR4, 0x100000, URZ ;  /* 0x00100000040a7890 */ /* 0x000fc8000fffe1ff */
[----:B------:R-:W-:Y:S02]  /*1930*/  USHF.L.U32 UR11, UR10, 0xb, URZ ;  /* 0x0000000b0a0b7899 */ /* 0x000fe400080006ff */
[----:B------:R-:W-:Y:S02]  /*1940*/  USHF.L.U32 UR10, UR10, 0x1, URZ ;  /* 0x000000010a0a7899 */ /* 0x000fe400080006ff */
[----:B------:R-:W-:-:S04]  /*1950*/  UIADD3 UR4, UPT, UPT, -UR4, 0x100000, URZ ;  /* 0x0010000004047890 */ /* 0x000fc8000fffe1ff */
[----:B------:R-:W-:Y:S02]  /*1960*/  USHF.L.U32 UR5, UR4, 0xb, URZ ;  /* 0x0000000b04057899 */ /* 0x000fe400080006ff */
[----:B------:R-:W-:Y:S01]  /*1970*/  USHF.L.U32 UR4, UR4, 0x1, URZ ;  /* 0x0000000104047899 */ /* 0x000fe200080006ff */
[----:B------:R-:W2:Y:S03]  /*1980*/  FENCE.VIEW.ASYNC.S ;  /* 0x00000000000073c6 */ /* 0x000ea60000000000 */
[----:B--2---:R2:W3:Y:S08]  /*1990*/  SYNCS.EXCH.64 URZ, [UR8+0x8010], UR10 ;  /* 0x0080100a08ff75b2 */ /* 0x0044f00008000100 */
[----:B------:R2:W4:Y:S01]  /*19a0*/  SYNCS.EXCH.64 URZ, [UR8+0x8030], UR4 ;  /* 0x0080300408ff75b2 */ /* 0x0005220008000100 */
[----:B------:R-:W-:Y:S01]  /*19b0*/  NOP ;  /* 0x0000000000007918 */ /* 0x000fe20000000000 */
.L_x_56:
[----:B--2---:R-:W-:Y:S05]  /*19c0*/  BSYNC.RECONVERGENT B4 ;  /* 0x0000000000047941 */ /* 0x004fea0003800200 */
.L_x_55:
[----:B---34-:R-:W-:Y:S01]  /*19d0*/  BAR.SYNC.DEFER_BLOCKING 0x0 ;  /* 0x0000000000007b1d */ /* 0x018fe20000010000 */
[----:B------:R-:W-:Y:S01]  /*19e0*/  USHF.L.U32 UR19, UR7, 0x6, URZ ;  /* 0x0000000607137899 */ /* 0x000fe200080006ff */
[----:B------:R-:W-:Y:S01]  /*19f0*/  ISETP.GE.AND P0, PT, R6, 0x1, PT ;  /* 0x000000010600780c */ /* 0x000fe20003f06270 */
[----:B------:R-:W-:-:S03]  /*1a00*/  USHF.L.U32 UR14, UR9, 0x6, URZ ;  /* 0x00000006090e7899 */ /* 0x000fc600080006ff */
        /* <DEDUP_REMOVED lines=13> */
.L_x_58:
[----:B--2---:R-:W-:Y:S05]  /*1ae0*/  BSYNC.RECONVERGENT B4 ;  /* 0x0000000000047941 */ /* 0x004fea0003800200 */
.L_x_57:
[----:B------:R-:W-:Y:S05]  /*1af0*/  @!P0 BRA `(.L_x_59) ;  /* 0x00000008001c8947 */ /* 0x000fea0003800000 */
[----:B---34-:R-:W-:Y:S01]  /*1b00*/  BAR.SYNC.DEFER_BLOCKING 0x0 ;  /* 0x0000000000007b1d */ /* 0x018fe20000010000 */
[----:B------:R-:W-:Y:S01]  /*1b10*/  @!P3 IMAD.MOV.U32 R2, RZ, RZ, 0x2000 ;  /* 0x00002000ff02b424 */ /* 0x000fe200078e00ff */
[----:B------:R-:W-:Y:S02]  /*1b20*/  ELECT P1, URZ, PT ;  /* 0x0000000000ff782f */ /* 0x000fe40003820000 */
[----:B------:R-:W-:Y:S02]  /*1b30*/  ELECT P0, URZ, PT ;  /* 0x0000000000ff782f */ /* 0x000fe40003800000 */
[C---:B------:R-:W-:Y:S01]  /*1b40*/  ISETP.LT.U32.AND P1, PT, R36.reuse, 0x20, P1 ;  /* 0x000000202400780c */ /* 0x040fe20000f21070 */
[----:B------:R-:W-:Y:S01]  /*1b50*/  UMOV UR11, UR19 ;  /* 0x00000013000b7c82 */ /* 0x000fe20008000000 */
[----:B------:R-:W-:Y:S01]  /*1b60*/  ISETP.LT.U32.AND P0, PT, R36, 0x20, P0 ;  /* 0x000000202400780c */ /* 0x000fe20000701070 */
[----:B------:R-:W-:Y:S01]  /*1b70*/  UIADD3 UR4, UPT, UPT, UR8, 0x4000, URZ ;  /* 0x0000400008047890 */ /* 0x000fe2000fffe0ff */
[----:B------:R-:W-:-:S09]  /*1b80*/  UMOV UR6, UR14 ;  /* 0x0000000e00067c82 */ /* 0x000fd20008000000 */
[----:B------:R-:W-:Y:S01]  /*1b90*/  VOTEU.ANY UP0, P1 ;  /* 0x0000000000ff7886 */ /* 0x000fe20000800100 */
[----:B------:R-:W-:Y:S01]  /*1ba0*/  VOTEU.ANY UP2, P1 ;  /* 0x0000000000ff7886 */ /* 0x000fe20000840100 */
[----:B------:R-:W-:Y:S01]  /*1bb0*/  VOTEU.ANY UP1, P0 ;  /* 0x0000000000ff7886 */ /* 0x000fe20000020100 */
[----:B------:R-:W-:Y:S01]  /*1bc0*/  VOTEU.ANY UP3, P0 ;  /* 0x0000000000ff7886 */ /* 0x000fe20000060100 */
[----:B------:R2:W-:Y:S01]  /*1bd0*/  @!P3 SYNCS.ARRIVE.TRANS64 RZ, [UR8+0x8000], R2 ;  /* 0x00800002ffffb9a7 */ /* 0x0005e20008000008 */
[----:B------:R3:W-:Y:S06]  /*1be0*/  MEMBAR.ALL.CTA ;  /* 0x0000000000007992 */ /* 0x0007ec0000008000 */
[----:B---3--:R-:W3:Y:S01]  /*1bf0*/  FENCE.VIEW.ASYNC.S ;  /* 0x00000000000073c6 */ /* 0x008ee20000000000 */
[----:B------:R-:W-:Y:S01]  /*1c00*/  @UP0 UIADD3 UR9, UPT, UPT, UR8, 0x8000, URZ ;  /* 0x0000800008090890 */ /* 0x000fe2000fffe0ff */
[----:B------:R-:W-:Y:S01]  /*1c10*/  @UP0 UMOV UR10, URZ ;  /* 0x000000ff000a0c82 */ /* 0x000fe20008000000 */
[----:B------:R-:W-:Y:S01]  /*1c20*/  @UP1 UIADD3 UR5, UPT, UPT, UR8, 0x8000, URZ ;  /* 0x0000800008051890 */ /* 0x000fe2000fffe0ff */
[----:B------:R-:W-:Y:S01]  /*1c30*/  @UP1 UMOV UR7, URZ ;  /* 0x000000ff00071c82 */ /* 0x000fe20008000000 */
[----:B------:R-:W-:Y:S01]  /*1c40*/  UISETP.NE.U32.AND UP0, UPT, UR22, URZ, UPT ;  /* 0x000000ff1600728c */ /* 0x000fe2000bf05070 */
[----:B---3--:R-:W-:Y:S06]  /*1c50*/  BAR.SYNC.DEFER_BLOCKING 0x0 ;  /* 0x0000000000007b1d */ /* 0x008fec0000010000 */
[----:B------:R2:W-:Y:S02]  /*1c60*/  @UP2 UTMALDG.2D [UR8], [UR24] ;  /* 0x00000008180025b4 */ /* 0x0005e40008008000 */
[----:B------:R-:W-:Y:S06]  /*1c70*/  BAR.SYNC.DEFER_BLOCKING 0x0 ;  /* 0x0000000000007b1d */ /* 0x000fec0000010000 */
[----:B------:R2:W-:Y:S02]  /*1c80*/  @UP3 UTMALDG.2D [UR4], [UR26] ;  /* 0x000000041a0035b4 */ /* 0x0005e40008008000 */
[----:B------:R-:W-:Y:S06]  /*1c90*/  BAR.SYNC.DEFER_BLOCKING 0x0 ;  /* 0x0000000000007b1d */ /* 0x000fec0000010000 */
[----:B------:R-:W3:Y:S02]  /*1ca0*/  SYNCS.PHASECHK.TRANS64.TRYWAIT P0, [UR8+0x8000], RZ ;  /* 0x008000ffff0075a7 */ /* 0x000ee40008001108 */
[----:B--23--:R-:W-:Y:S05]  /*1cb0*/  @!P0 BRA `(.L_x_60) ;  /* 0x0000000c00848947 */ /* 0x00cfea0003800000 */
.L_x_78:
[----:B------:R-:W-:Y:S05]  /*1cc0*/  BRA.U UP0, `(.L_x_61) ;  /* 0x0000000100547547 */ /* 0x000fea000b800000 */
[----:B------:R-:W-:Y:S02]  /*1cd0*/  USHF.R.U32.HI UR5, URZ, 0x4, UR8 ;  /* 0x00000004ff057899 */ /* 0x000fe40008011608 */
[----:B------:R-:W-:Y:S02]  /*1ce0*/  USHF.R.U32.HI UR6, URZ, 0x4, UR4 ;  /* 0x00000004ff067899 */ /* 0x000fe40008011604 */
[----:B------:R-:W-:Y:S02]  /*1cf0*/  USGXT.U32 UR4, UR5, 0xe ;  /* 0x0000000e0504789a */ /* 0x000fe40008000000 */
[----:B------:R-:W-:Y:S01]  /*1d00*/  USGXT.U32 UR6, UR6, 0xe ;  /* 0x0000000e0606789a */ /* 0x000fe20008000000 */
[----:B------:R-:W-:Y:S01]  /*1d10*/  UMOV UR10, 0xfffffffe ;  /* 0xfffffffe000a7882 */ /* 0x000fe20000000000 */
[----:B------:R-:W-:Y:S01]  /*1d20*/  UMOV UR11, 0x7fffbfdf ;  /* 0x7fffbfdf000b7882 */ /* 0x000fe20000000000 */
[----:B------:R-:W-:Y:S01]  /*1d30*/  UMOV UR12, 0x80 ;  /* 0x00000080000c7882 */ /* 0x000fe20000000000 */
[----:B------:R-:W-:Y:S01]  /*1d40*/  UMOV UR13, 0x40004040 ;  /* 0x40004040000d7882 */ /* 0x000fe20000000000 */
[----:B------:R-:W-:Y:S01]  /*1d50*/  UMOV UR5, URZ ;  /* 0x000000ff00057c82 */ /* 0x000fe20008000000 */
[----:B------:R-:W-:Y:S01]  /*1d60*/  UMOV UR7, URZ ;  /* 0x000000ff00077c82 */ /* 0x000fe20008000000 */
[----:B------:R-:W-:-:S02]  /*1d70*/  UIADD3.64 UR10, UPT, UPT, UR4, -UR10, URZ ;  /* 0x8000000a040a7297 */ /* 0x000fc4000fffe0ff */
[----:B------:R-:W-:Y:S01]  /*1d80*/  UIADD3.64 UR12, UPT, UPT, UR6, UR12, URZ ;  /* 0x0000000c060c7297 */ /* 0x000fe2000fffe0ff */
[----:B------:R-:W-:Y:S01]  /*1d90*/  UMOV UR16, 0x0 ;  /* 0x0000000000107882 */ /* 0x000fe20000000000 */
[----:B------:R-:W-:Y:S01]  /*1da0*/  UMOV UR17, 0x4110490 ;  /* 0x0411049000117882 */ /* 0x000fe20000000000 */
[----:B------:R-:W-:Y:S01]  /*1db0*/  UMOV UR5, 0x80004020 ;  /* 0x8000402000057882 */ /* 0x000fe20000000000 */
[----:B------:R-:W-:Y:S01]  /*1dc0*/  UMOV UR7, 0x40004040 ;  /* 0x4000404000077882 */ /* 0x000fe20000000000 */
[----:B------:R-:W-:Y:S01]  /*1dd0*/  UMOV UR28, 0x0 ;  /* 0x00000000001c7882 */ /* 0x000fe20000000000 */
[----:B------:R-:W-:Y:S01]  /*1de0*/  UMOV UR29, 0x4110490 ;  /* 0x04110490001d7882 */ /* 0x000fe20000000000 */
[----:B------:R2:W-:Y:S02]  /*1df0*/  UTCHMMA gdesc[UR4], gdesc[UR6], tmem[UR23], tmem[UR16], idesc[UR17], !UPT ;  /* 0x00ff1006040075ea */ /* 0x0005e4000f800017 */
[----:B------:R2:W-:Y:S01]  /*1e00*/  UTCHMMA gdesc[UR10], gdesc[UR12], tmem[UR23], tmem[UR28], idesc[UR29], UPT ;  /* 0x00ff1c0c0a0075ea */ /* 0x0005e2000b800017 */
[----:B------:R-:W-:-:S02]  /*1e10*/  NOP ;  /* 0x0000000000007918 */ /* 0x000fc40000000000 */
.L_x_61:
[----:B------:R-:W-:Y:S01]  /*1e20*/  ELECT P0, URZ, PT ;  /* 0x0000000000ff782f */ /* 0x000fe20003800000 */
[----:B--2---:R-:W-:Y:S01]  /*1e30*/  UMOV UR4, UR15 ;  /* 0x0000000f00047c82 */ /* 0x004fe20008000000 */
[----:B------:R-:W-:Y:S02]  /*1e40*/  UMOV UR5, URZ ;  /* 0x000000ff00057c82 */ /* 0x000fe40008000000 */
[----:B------:R-:W-:-:S13]  /*1e50*/  ISETP.LT.U32.AND P0, PT, R36, 0x20, P0 ;  /* 0x000000202400780c */ /* 0x000fda0000701070 */
[----:B------:R-:W-:Y:S01]  /*1e60*/  VOTEU.ANY UP0, P0 ;  /* 0x0000000000ff7886 */ /* 0x000fe20000000100 */
[----:B------:R-:W-:Y:S01]  /*1e70*/  VOTEU.ANY UP1, P0 ;  /* 0x0000000000ff7886 */ /* 0x000fe20000020100 */
[----:B------:R-:W-:-:S03]  /*1e80*/  ISETP.GE.U32.AND P0, PT, R6, 0x21, PT ;  /* 0x000000210600780c */ /* 0x000fc60003f06070 */
[----:B------:R-:W-:Y:S02]  /*1e90*/  @UP0 UMOV UR4, UR4 ;  /* 0x0000000400040c82 */ /* 0x000fe40008000000 */
[----:B------:R2:W-:Y:S01]  /*1ea0*/  @UP1 UTCBAR [UR4], URZ ;  /* 0x000000ff040013e9 */ /* 0x0005e200080000ff */
[----:B------:R-:W-:Y:S06]  /*1eb0*/  BAR.SYNC.DEFER_BLOCKING 0x0 ;  /* 0x0000000000007b1d */ /* 0x000fec0000010000 */
[----:B------:R-:W3:Y:S02]  /*1ec0*/  SYNCS.PHASECHK.TRANS64.TRYWAIT P1, [UR8+0x8020], RZ ;  /* 0x008020ffff0075a7 */ /* 0x000ee40008021108 */
[----:B--23--:R-:W-:Y:S05]  /*1ed0*/  @!P1 BRA `(.L_x_62) ;  /* 0x0000000c00089947 */ /* 0x00cfea0003800000 */
.L_x_79:
[----:B------:R-:W-:Y:S01]  /*1ee0*/  UMOV UR4, URZ ;  /* 0x000000ff00047c82 */ /* 0x000fe20008000000 */
[----:B------:R-:W-:Y:S05]  /*1ef0*/  @!P0 BRA `(.L_x_59) ;  /* 0x00000004001c8947 */ /* 0x000fea0003800000 */
[----:B------:R-:W2:Y:S01]  /*1f00*/  LDCU UR29, c[0x0][0x3a0] ;  /* 0x00007400ff1d77ac */ /* 0x000ea20008000800 */
[----:B------:R-:W-:Y:S01]  /*1f10*/  UMOV UR9, 0x1 ;  /* 0x0000000100097882 */ /* 0x000fe20000000000 */
[----:B------:R-:W-:-:S05]  /*1f20*/  UMOV UR18, 0x20 ;  /* 0x0000002000127882 */ /* 0x000fca0000000000 */
.L_x_66:
[----:B------:R-:W-:Y:S01]  /*1f30*/  BAR.SYNC.DEFER_BLOCKING 0x0 ;  /* 0x0000000000007b1d */ /* 0x000fe20000010000 */
[----:B------:R-:W-:Y:S01]  /*1f40*/  ULEA UR28, UR9, UR8, 0x3 ;  /* 0x00000008091c7291 */ /* 0x000fe2000f8e18ff */
[----:B------:R-:W-:Y:S01]  /*1f50*/  @!P3 IMAD.MOV.U32 R2, RZ, RZ, 0x2000 ;  /* 0x00002000ff02b424 */ /* 0x000fe200078e00ff */
[----:B------:R-:W-:Y:S01]  /*1f60*/  ELECT P1, URZ, PT ;  /* 0x0000000000ff782f */ /* 0x000fe20003820000 */
[----:B------:R-:W-:-:S03]  /*1f70*/  ULEA UR16, UR9, UR8, 0xc ;  /* 0x0000000809107291 */ /* 0x000fc6000f8e60ff */
[----:B------:R-:W-:Y:S02]  /*1f80*/  ISETP.LT.U32.AND P1, PT, R36, 0x20, P1 ;  /* 0x000000202400780c */ /* 0x000fe40000f21070 */
[----:B------:R-:W-:Y:S01]  /*1f90*/  ELECT P0, URZ, PT ;  /* 0x0000000000ff782f */ /* 0x000fe20003800000 */
[----:B------:R-:W-:-:S03]  /*1fa0*/  UIADD3 UR12, UPT, UPT, UR16, 0x4000, URZ ;  /* 0x00004000100c7890 */ /* 0x000fc6000fffe0ff */
[----:B------:R-:W-:Y:S01]  /*1fb0*/  ISETP.LT.U32.AND P0, PT, R36, 0x20, P0 ;  /* 0x000000202400780c */ /* 0x000fe20000701070 */
[----:B------:R-:W-:Y:S01]  /*1fc0*/  UMOV UR15, UR18 ;  /* 0x00000012000f7c82 */ /* 0x000fe20008000000 */
[----:B------:R-:W-:-:S05]  /*1fd0*/  USHF.L.U32 UR5, UR4, 0x1f, URZ ;  /* 0x0000001f04057899 */ /* 0x000fca00080006ff */
[----:B------:R-:W-:Y:S01]  /*1fe0*/  VOTEU.ANY UP0, P1 ;  /* 0x0000000000ff7886 */ /* 0x000fe20000800100 */
[----:B------:R3:W-:Y:S01]  /*1ff0*/  @!P3 SYNCS.ARRIVE.TRANS64 RZ, [UR28+0x8000], R2 ;  /* 0x00800002ffffb9a7 */ /* 0x0007e2000800001c */
[----:B------:R4:W-:Y:S06]  /*2000*/  MEMBAR.ALL.CTA ;  /* 0x0000000000007992 */ /* 0x0009ec0000008000 */
[----:B----4-:R-:W4:Y:S01]  /*2010*/  FENCE.VIEW.ASYNC.S ;  /* 0x00000000000073c6 */ /* 0x010f220000000000 */
[----:B------:R-:W-:Y:S01]  /*2020*/  @UP0 UIADD3 UR17, UPT, UPT, UR28, 0x8000, URZ ;  /* 0x000080001c110890 */ /* 0x000fe2000fffe0ff */
[----:B----4-:R-:W-:Y:S01]  /*2030*/  VOTEU.ANY UP0, P1 ;  /* 0x0000000000ff7886 */ /* 0x010fe20000800100 */
[----:B------:R-:W-:Y:S01]  /*2040*/  VOTEU.ANY UP1, P0 ;  /* 0x0000000000ff7886 */ /* 0x000fe20000020100 */
[----:B---3--:R-:W-:-:S04]  /*2050*/  IMAD.U32 R2, RZ, RZ, UR5 ;  /* 0x00000005ff027e24 */ /* 0x008fc8000f8e00ff */
[----:B------:R-:W-:Y:S01]  /*2060*/  @UP1 UIADD3 UR13, UPT, UPT, UR28, 0x8000, URZ ;  /* 0x000080001c0d1890 */ /* 0x000fe2000fffe0ff */
[----:B------:R-:W-:Y:S01]  /*2070*/  VOTEU.ANY UP1, P0 ;  /* 0x0000000000ff7886 */ /* 0x000fe20000020100 */
[----:B------:R-:W-:Y:S06]  /*2080*/  BAR.SYNC.DEFER_BLOCKING 0x0 ;  /* 0x0000000000007b1d */ /* 0x000fec0000010000 */
[----:B------:R3:W-:Y:S01]  /*2090*/  @UP0 UTMALDG.2D [UR16], [UR24] ;  /* 0x00000010180005b4 */ /* 0x0007e20008008000 */
[----:B------:R-:W-:Y:S01]  /*20a0*/  UISETP.NE.U32.AND UP0, UPT, UR22, URZ, UPT ;  /* 0x000000ff1600728c */ /* 0x000fe2000bf05070 */
[----:B------:R-:W-:Y:S06]  /*20b0*/  BAR.SYNC.DEFER_BLOCKING 0x0 ;  /* 0x0000000000007b1d */ /* 0x000fec0000010000 */
[----:B------:R3:W-:Y:S02]  /*20c0*/  @UP1 UTMALDG.2D [UR12], [UR26] ;  /* 0x0000000c1a0015b4 */ /* 0x0007e40008008000 */
[----:B------:R-:W-:Y:S06]  /*20d0*/  BAR.SYNC.DEFER_BLOCKING 0x0 ;  /* 0x0000000000007b1d */ /* 0x000fec0000010000 */
[----:B------:R-:W4:Y:S02]  /*20e0*/  SYNCS.PHASECHK.TRANS64.TRYWAIT P0, [UR28+0x8000], R2 ;  /* 0x00800002ff0075a7 */ /* 0x000f24000800111c */
[----:B---34-:R-:W-:Y:S05]  /*20f0*/  @!P0 BRA `(.L_x_63) ;  /* 0x00000008008c8947 */ /* 0x018fea0003800000 */
.L_x_80:
[----:B------:R-:W-:Y:S05]  /*2100*/  BRA.U UP0, `(.L_x_64) ;  /* 0x00000001004c7547 */ /* 0x000fea000b800000 */
[----:B------:R-:W-:Y:S02]  /*2110*/  USHF.R.U32.HI UR10, URZ, 0x4, UR16 ;  /* 0x00000004ff0a7899 */ /* 0x000fe40008011610 */
[----:B------:R-:W-:Y:S02]  /*2120*/  USHF.R.U32.HI UR12, URZ, 0x4, UR12 ;  /* 0x00000004ff0c7899 */ /* 0x000fe4000801160c */
[----:B------:R-:W-:Y:S02]  /*2130*/  USGXT.U32 UR10, UR10, 0xe ;  /* 0x0000000e0a0a789a */ /* 0x000fe40008000000 */
[----:B------:R-:W-:Y:S02]  /*2140*/  USGXT.U32 UR12, UR12, 0xe ;  /* 0x0000000e0c0c789a */ /* 0x000fe40008000000 */
[----:B------:R-:W-:Y:S02]  /*2150*/  UIADD3 UR16, UP0, UPT, UR10, 0x2, URZ ;  /* 0x000000020a107890 */ /* 0x000fe4000ff1e0ff */
[----:B------:R-:W-:Y:S01]  /*2160*/  UIADD3 UR30, UP1, UPT, UR12, 0x80, URZ ;  /* 0x000000800c1e7890 */ /* 0x000fe2000ff3e0ff */
[----:B------:R-:W-:Y:S01]  /*2170*/  UMOV UR5, URZ ;  /* 0x000000ff00057c82 */ /* 0x000fe20008000000 */
[----:B------:R-:W-:Y:S01]  /*2180*/  UMOV UR6, URZ ;  /* 0x000000ff00067c82 */ /* 0x000fe20008000000 */
[----:B------:R-:W-:-:S02]  /*2190*/  UIADD3.X UR17, UPT, UPT, UR5, -0x7fffbfe0, URZ, UP0, !UPT ;  /* 0x8000402005117890 */ /* 0x000fc400087fe4ff */
[----:B------:R-:W-:Y:S01]  /*21a0*/  UIADD3.X UR31, UPT, UPT, UR6, 0x40004040, URZ, UP1, !UPT ;  /* 0x40004040061f7890 */ /* 0x000fe20008ffe4ff */
[----:B------:R-:W-:Y:S01]  /*21b0*/  UMOV UR32, 0x0 ;  /* 0x0000000000207882 */ /* 0x000fe20000000000 */
[----:B------:R-:W-:Y:S01]  /*21c0*/  UMOV UR33, 0x4110490 ;  /* 0x0411049000217882 */ /* 0x000fe20000000000 */
[----:B------:R-:W-:Y:S01]  /*21d0*/  UMOV UR11, 0x80004020 ;  /* 0x80004020000b7882 */ /* 0x000fe20000000000 */
[----:B------:R-:W-:Y:S01]  /*21e0*/  UMOV UR13, 0x40004040 ;  /* 0x40004040000d7882 */ /* 0x000fe20000000000 */
[----:B------:R-:W-:Y:S01]  /*21f0*/  UMOV UR6, 0x0 ;  /* 0x0000000000067882 */ /* 0x000fe20000000000 */
[----:B------:R-:W-:Y:S01]  /*2200*/  UMOV UR7, 0x4110490 ;  /* 0x0411049000077882 */ /* 0x000fe20000000000 */
[----:B------:R3:W-:Y:S02]  /*2210*/  UTCHMMA gdesc[UR10], gdesc[UR12], tmem[UR23], tmem[UR32], idesc[UR33], UPT ;  /* 0x00ff200c0a0075ea */ /* 0x0007e4000b800017 */
[----:B------:R3:W-:Y:S01]  /*2220*/  UTCHMMA gdesc[UR16], gdesc[UR30], tmem[UR23], tmem[UR6], idesc[UR7], UPT ;  /* 0x00ff061e100075ea */ /* 0x0007e2000b800017 */
[----:B------:R-:W-:-:S02]  /*2230*/  NOP ;  /* 0x0000000000007918 */ /* 0x000fc40000000000 */
.L_x_64:
[----:B------:R-:W-:Y:S01]  /*2240*/  ELECT P0, URZ, PT ;  /* 0x0000000000ff782f */ /* 0x000fe20003800000 */
[----:B---3--:R-:W-:-:S03]  /*2250*/  UIADD3 UR6, UPT, UPT, UR28, 0x8020, URZ ;  /* 0x000080201c067890 */ /* 0x008fc6000fffe0ff */
[----:B------:R-:W-:Y:S01]  /*2260*/  ISETP.LT.U32.AND P0, PT, R36, 0x20, P0 ;  /* 0x000000202400780c */ /* 0x000fe20000701070 */
[----:B------:R-:W-:-:S12]  /*2270*/  UMOV UR7, URZ ;  /* 0x000000ff00077c82 */ /* 0x000fd80008000000 */
[----:B------:R-:W-:Y:S01]  /*2280*/  VOTEU.ANY UP0, P0 ;  /* 0x0000000000ff7886 */ /* 0x000fe20000000100 */
[----:B------:R-:W-:-:S04]  /*2290*/  VOTEU.ANY UP1, P0 ;  /* 0x0000000000ff7886 */ /* 0x000fc80000020100 */
[----:B------:R-:W-:Y:S02]  /*22a0*/  @UP0 UMOV UR6, UR6 ;  /* 0x0000000600060c82 */ /* 0x000fe40008000000 */
[----:B------:R3:W-:Y:S01]  /*22b0*/  @UP1 UTCBAR [UR6], URZ ;  /* 0x000000ff060013e9 */ /* 0x0007e200080000ff */
[----:B------:R-:W-:Y:S06]  /*22c0*/  BAR.SYNC.DEFER_BLOCKING 0x0 ;  /* 0x0000000000007b1d */ /* 0x000fec0000010000 */
[----:B------:R-:W4:Y:S02]  /*22d0*/  SYNCS.PHASECHK.TRANS64.TRYWAIT P0, [UR28+0x8020], R2 ;  /* 0x00802002ff0075a7 */ /* 0x000f24000800111c */
[----:B---34-:R-:W-:Y:S05]  /*22e0*/  @!P0 BRA `(.L_x_65) ;  /* 0x00000008001c8947 */ /* 0x018fea0003800000 */
.L_x_81:
[----:B------:R-:W-:Y:S02]  /*22f0*/  UIADD3 UR9, UPT, UPT, UR9, 0x1, URZ ;  /* 0x0000000109097890 */ /* 0x000fe4000fffe0ff */
[----:B------:R-:W-:Y:S02]  /*2300*/  UIADD3 UR18, UPT, UPT, UR18, 0x20, URZ ;  /* 0x0000002012127890 */ /* 0x000fe4000fffe0ff */
[----:B------:R-:W-:-:S04]  /*2310*/  UISETP.NE.U32.AND UP0, UPT, UR9, 0x4, UPT ;  /* 0x000000040900788c */ /* 0x000fc8000bf05070 */
[----:B------:R-:W-:Y:S02]  /*2320*/  USEL UR5, URZ, 0x1, UP0 ;  /* 0x00000001ff057887 */ /* 0x000fe40008000000 */
[----:B------:R-:W-:Y:S02]  /*2330*/  USEL UR9, UR9, URZ, UP0 ;  /* 0x000000ff09097287 */ /* 0x000fe40008000000 */
[----:B--2---:R-:W-:Y:S02]  /*2340*/  UISETP.GE.AND UP0, UPT, UR18, UR29, UPT ;  /* 0x0000001d1200728c */ /* 0x004fe4000bf06270 */
[----:B------:R-:W-:-:S07]  /*2350*/  ULOP3.LUT UR4, UR4, UR5, URZ, 0x3c, !UPT ;  /* 0x0000000504047292 */ /* 0x000fce000f8e3cff */
[----:B------:R-:W-:Y:S05]  /*2360*/  BRA.U !UP0, `(.L_x_66) ;  /* 0xfffffff908f07547 */ /* 0x000fea000b83ffff */
.L_x_59:
[----:B---34-:R-:W-:Y:S01]  /*2370*/  BAR.SYNC.DEFER_BLOCKING 0x0 ;  /* 0x0000000000007b1d */ /* 0x018fe20000010000 */
[----:B------:R-:W-:-:S05]  /*2380*/  IMAD.SHL.U32 R2, R0, 0x40, RZ ;  /* 0x0000004000027824 */ /* 0x000fca00078e00ff */
[----:B------:R-:W-:Y:S04]  /*2390*/  BSSY.RECONVERGENT B4, `(.L_x_67) ;  /* 0x0000004000047945 */ /* 0x000fe80003800200 */
[----:B------:R-:W-:Y:S05]  /*23a0*/  @P3 BRA `(.L_x_68) ;  /* 0x0000000000083947 */ /* 0x000fea0003800000 */
[----:B------:R-:W2:Y:S02]  /*23b0*/  SYNCS.CCTL.IV [UR8+0x8000] ;  /* 0x00800000ff0079b1 */ /* 0x000ea40008000008 */
[----:B--2---:R-:W2:Y:S02]  /*23c0*/  SYNCS.CCTL.IV [UR8+0x8020] ;  /* 0x00802000ff0079b1 */ /* 0x004ea40008000008 */
.L_x_68:
[----:B------:R-:W-:Y:S05]  /*23d0*/  BSYNC.RECONVERGENT B4 ;  /* 0x0000000000047941 */ /* 0x000fea0003800200 */
.L_x_67:
[----:B--2---:R-:W-:Y:S06]  /*23e0*/  BAR.SYNC.DEFER_BLOCKING 0x0 ;  /* 0x0000000000007b1d */ /* 0x004fec0000010000 */
[----:B------:R-:W-:Y:S04]  /*23f0*/  BSSY.RECONVERGENT B4, `(.L_x_69) ;  /* 0x0000004000047945 */ /* 0x000fe80003800200 */
[----:B------:R-:W-:Y:S05]  /*2400*/  @P3 BRA `(.L_x_70) ;  /* 0x0000000000083947 */ /* 0x000fea0003800000 */
[----:B------:R-:W2:Y:S02]  /*2410*/  SYNCS.CCTL.IV [UR8+0x8008] ;  /* 0x00800800ff0079b1 */ /* 0x000ea40008000008 */
[----:B--2---:R-:W2:Y:S02]  /*2420*/  SYNCS.CCTL.IV [UR8+0x8028] ;  /* 0x00802800ff0079b1 */ /* 0x004ea40008000008 */
.L_x_70:
[----:B------:R-:W-:Y:S05]  /*2430*/  BSYNC.RECONVERGENT B4 ;  /* 0x0000000000047941 */ /* 0x000fea0003800200 */
.L_x_69:
[----:B--2---:R-:W-:Y:S06]  /*2440*/  BAR.SYNC.DEFER_BLOCKING 0x0 ;  /* 0x0000000000007b1d */ /* 0x004fec0000010000 */
[----:B------:R-:W-:Y:S04]  /*2450*/  BSSY.RECONVERGENT B4, `(.L_x_71) ;  /* 0x0000004000047945 */ /* 0x000fe80003800200 */
[----:B------:R-:W-:Y:S05]  /*2460*/  @P3 BRA `(.L_x_72) ;  /* 0x0000000000083947 */ /* 0x000fea0003800000 */
[----:B------:R-:W2:Y:S02]  /*2470*/  SYNCS.CCTL.IV [UR8+0x8010] ;  /* 0x00801000ff0079b1 */ /* 0x000ea40008000008 */
[----:B--2---:R-:W2:Y:S02]  /*2480*/  SYNCS.CCTL.IV [UR8+0x8030] ;  /* 0x00803000ff0079b1 */ /* 0x004ea40008000008 */
.L_x_72:
[----:B------:R-:W-:Y:S05]  /*2490*/  BSYNC.RECONVERGENT B4 ;  /* 0x0000000000047941 */ /* 0x000fea0003800200 */
.L_x_71:
[----:B--2---:R-:W-:Y:S06]  /*24a0*/  BAR.SYNC.DEFER_BLOCKING 0x0 ;  /* 0x0000000000007b1d */ /* 0x004fec0000010000 */
[----:B------:R-:W-:Y:S04]  /*24b0*/  BSSY.RECONVERGENT B4, `(.L_x_73) ;  /* 0x0000004000047945 */ /* 0x000fe80003800200 */
[----:B------:R-:W-:Y:S05]  /*24c0*/  @P3 BRA `(.L_x_74) ;  /* 0x0000000000083947 */ /* 0x000fea0003800000 */
[----:B------:R-:W2:Y:S02]  /*24d0*/  SYNCS.CCTL.IV [UR8+0x8018] ;  /* 0x00801800ff0079b1 */ /* 0x000ea40008000008 */
[----:B--2---:R-:W2:Y:S02]  /*24e0*/  SYNCS.CCTL.IV [UR8+0x8038] ;  /* 0x00803800ff0079b1 */ /* 0x004ea40008000008 */
.L_x_74:
[----:B------:R-:W-:Y:S05]  /*24f0*/  BSYNC.RECONVERGENT B4 ;  /* 0x0000000000047941 */ /* 0x000fea0003800200 */
.L_x_73:
[----:B------:R-:W-:Y:S01]  /*2500*/  USHF.L.U32 UR22, UR22, 0x15, URZ ;  /* 0x0000001516167899 */ /* 0x000fe200080006ff */
[----:B-----5:R-:W-:Y:S01]  /*2510*/  IMAD.SHL.U32 R3, R0, 0x10, RZ ;  /* 0x0000001000037824 */ /* 0x020fe200078e00ff */
[----:B------:R-:W-:Y:S01]  /*2520*/  LOP3.LUT R2, R2, 0x1800, RZ, 0xc0, !PT ;  /* 0x0000180002027812 */ /* 0x000fe200078ec0ff */
[C---:B------:R-:W-:Y:S01]  /*2530*/  IMAD.SHL.U32 R4, R0.reuse, 0x4, RZ ;  /* 0x0000000400047824 */ /* 0x040fe200078e00ff */
[----:B------:R-:W-:Y:S01]  /*2540*/  ULOP3.LUT UR22, UR22, 0x600000, URZ, 0xc0, !UPT ;  /* 0x0060000016167892 */ /* 0x000fe2000f8ec0ff */
[----:B------:R-:W-:Y:S01]  /*2550*/  IMAD.SHL.U32 R0, R0, 0x80, RZ ;  /* 0x0000008000007824 */ /* 0x000fe200078e00ff */
[----:B------:R-:W-:Y:S02]  /*2560*/  LOP3.LUT R3, R2, 0x70, R3, 0xf8, !PT ;  /* 0x0000007002037812 */ /* 0x000fe400078ef803 */
[----:B------:R-:W-:Y:S01]  /*2570*/  ELECT P0, URZ, PT ;  /* 0x0000000000ff782f */ /* 0x000fe20003800000 */
[----:B------:R-:W-:Y:S01]  /*2580*/  UIADD3 UR22, UPT, UPT, UR23, UR22, URZ ;  /* 0x0000001617167290 */ /* 0x000fe2000fffe0ff */
[----:B------:R-:W-:Y:S01]  /*2590*/  LOP3.LUT R3, R3, 0x40, R4, 0x78, !PT ;  /* 0x0000004003037812 */ /* 0x000fe200078e7804 */
[----:B------:R-:W-:Y:S01]  /*25a0*/  UMOV UR9, UR14 ;  /* 0x0000000e00097c82 */ /* 0x000fe20008000000 */
[----:B------:R-:W-:Y:S01]  /*25b0*/  ISETP.LT.U32.AND P0, PT, R36, 0x20, P0 ;  /* 0x000000202400780c */ /* 0x000fe20000701070 */
[----:B------:R-:W-:Y:S01]  /*25c0*/  UMOV UR10, UR19 ;  /* 0x00000013000a7c82 */ /* 0x000fe20008000000 */
[----:B------:R-:W-:-:S04]  /*25d0*/  LOP3.LUT R0, R3, 0x780, R0, 0xf8, !PT ;  /* 0x0000078003007812 */ /* 0x000fc800078ef800 */
[----:B------:R-:W-:Y:S01]  /*25e0*/  LDTM.16dp32bit_t0_t15.x32 R4, tmem[UR22] ;  /* 0x00000016000479ee */ /* 0x000fe20008a80000 */
[----:B------:R-:W3:Y:S01]  /*25f0*/  LDTM.16dp32bit_t16_t31.x32 R4, tmem[UR22+0x20] ;  /* 0x00002016000479ee */ /* 0x000ee20008aa0000 */
[C---:B------:R-:W-:Y:S01]  /*2600*/  LOP3.LUT R2, R0.reuse, 0x10, RZ, 0x3c, !PT ;  /* 0x0000001000027812 */ /* 0x040fe200078e3cff */
[----:B------:R-:W-:Y:S01]  /*2610*/  NOP ;  /* 0x0000000000007918 */ /* 0x000fe20000000000 */
[----:B------:R-:W-:-:S03]  /*2620*/  LOP3.LUT R3, R0, 0x20, RZ, 0x3c, !PT ;  /* 0x0000002000037812 */ /* 0x000fc600078e3cff */
[----:B---3--:R-:W-:Y:S01]  /*2630*/  VOTEU.ANY UP1, P0 ;  /* 0x0000000000ff7886 */ /* 0x008fe20000020100 */
[----:B------:R-:W-:Y:S01]  /*2640*/  VOTEU.ANY UP0, P0 ;  /* 0x0000000000ff7886 */ /* 0x000fe20000000100 */
[----:B------:R-:W-:Y:S02]  /*2650*/  F2FP.BF16.F32.PACK_AB R4, R5, R4 ;  /* 0x000000040504723e */ /* 0x000fe400000010ff */
[----:B------:R-:W-:Y:S02]  /*2660*/  F2FP.BF16.F32.PACK_AB R5, R7, R6 ;  /* 0x000000060705723e */ /* 0x000fe400000010ff */
[----:B------:R-:W-:Y:S02]  /*2670*/  F2FP.BF16.F32.PACK_AB R12, R13, R12 ;  /* 0x0000000c0d0c723e */ /* 0x000fe400000010ff */
[----:B------:R-:W-:Y:S02]  /*2680*/  F2FP.BF16.F32.PACK_AB R6, R9, R8 ;  /* 0x000000080906723e */ /* 0x000fe400000010ff */
[----:B------:R-:W-:-:S02]  /*2690*/  F2FP.BF16.F32.PACK_AB R7, R11, R10 ;  /* 0x0000000a0b07723e */ /* 0x000fc400000010ff */
[----:B------:R-:W-:Y:S02]  /*26a0*/  F2FP.BF16.F32.PACK_AB R13, R15, R14 ;  /* 0x0000000e0f0d723e */ /* 0x000fe400000010ff */
[----:B------:R-:W-:Y:S01]  /*26b0*/  F2FP.BF16.F32.PACK_AB R20, R21, R20 ;  /* 0x000000141514723e */ /* 0x000fe200000010ff */
[----:B--2---:R2:W-:Y:S01]  /*26c0*/  STS.128 [R0+UR8], R4 ;  /* 0x0000000400007988 */ /* 0x0045e20008000c08 */
[----:B------:R-:W-:Y:S02]  /*26d0*/  F2FP.BF16.F32.PACK_AB R14, R17, R16 ;  /* 0x00000010110e723e */ /* 0x000fe400000010ff */
[----:B------:R-:W-:Y:S02]  /*26e0*/  F2FP.BF16.F32.PACK_AB R15, R19, R18 ;  /* 0x00000012130f723e */ /* 0x000fe400000010ff */
[----:B------:R-:W-:Y:S02]  /*26f0*/  F2FP.BF16.F32.PACK_AB R21, R23, R22 ;  /* 0x000000161715723e */ /* 0x000fe400000010ff */
[----:B------:R-:W-:Y:S01]  /*2700*/  F2FP.BF16.F32.PACK_AB R28, R29, R28 ;  /* 0x0000001c1d1c723e */ /* 0x000fe200000010ff */
[----:B------:R2:W-:Y:S01]  /*2710*/  STS.128 [R2+UR8], R12 ;  /* 0x0000000c02007988 */ /* 0x0005e20008000c08 */
[----:B------:R-:W-:-:S02]  /*2720*/  F2FP.BF16.F32.PACK_AB R22, R25, R24 ;  /* 0x000000181916723e */ /* 0x000fc400000010ff */
[----:B------:R-:W-:Y:S02]  /*2730*/  F2FP.BF16.F32.PACK_AB R23, R27, R26 ;  /* 0x0000001a1b17723e */ /* 0x000fe400000010ff */
[----:B------:R-:W-:Y:S02]  /*2740*/  F2FP.BF16.F32.PACK_AB R29, R31, R30 ;  /* 0x0000001e1f1d723e */ /* 0x000fe400000010ff */
[----:B------:R-:W-:Y:S01]  /*2750*/  F2FP.BF16.F32.PACK_AB R30, R33, R32 ;  /* 0x00000020211e723e */ /* 0x000fe200000010ff */
[----:B------:R2:W-:Y:S01]  /*2760*/  STS.128 [R3+UR8], R20 ;  /* 0x0000001403007988 */ /* 0x0005e20008000c08 */
[----:B------:R-:W-:Y:S02]  /*2770*/  F2FP.BF16.F32.PACK_AB R31, R35, R34 ;  /* 0x00000022231f723e */ /* 0x000fe400000010ff */
[----:B------:R-:W-:-:S05]  /*2780*/  LOP3.LUT R8, R0, 0x30, RZ, 0x3c, !PT ;  /* 0x0000003000087812 */ /* 0x000fca00078e3cff */
[----:B------:R2:W-:Y:S01]  /*2790*/  STS.128 [R8+UR8], R28 ;  /* 0x0000001c08007988 */ /* 0x0005e20008000c08 */
[----:B------:R3:W-:Y:S06]  /*27a0*/  MEMBAR.ALL.CTA ;  /* 0x0000000000007992 */ /* 0x0007ec0000008000 */
[----:B---3--:R-:W3:Y:S02]  /*27b0*/  FENCE.VIEW.ASYNC.S ;  /* 0x00000000000073c6 */ /* 0x008ee40000000000 */
[----:B---3--:R-:W-:Y:S06]  /*27c0*/  BAR.SYNC.DEFER_BLOCKING 0x0 ;  /* 0x0000000000007b1d */ /* 0x008fec0000010000 */
[----:B------:R2:W-:Y:S01]  /*27d0*/  @UP1 UTMASTG.2D [UR8], [UR20] ;  /* 0x00000008140013b5 */ /* 0x0005e20008008000 */
[----:B------:R0:W-:Y:S01]  /*27e0*/  UTMACMDFLUSH ;  /* 0x00000000000079b7 */ /* 0x0001e20000000000 */
[----:B------:R-:W-:-:S04]  /*27f0*/  DEPBAR.LE SB0, 0x0 ;  /* 0x000080000000791a */ /* 0x000fc80000000000 */
[----:B------:R-:W-:Y:S08]  /*2800*/  BAR.SYNC.DEFER_BLOCKING 0x0 ;  /* 0x0000000000007b1d */ /* 0x000ff00000010000 */
[----:B------:R-:W-:Y:S06]  /*2810*/  BAR.SYNC.DEFER_BLOCKING 0x0 ;  /* 0x0000000000007b1d */ /* 0x000fec0000010000 */
[----:B--2---:R-:W-:Y:S05]  /*2820*/  @P2 BRA `(.L_x_75) ;  /* 0x0000000000a02947 */ /* 0x004fea0003800000 */
[----:B------:R-:W2:Y:S01]  /*2830*/  S2UR UR5, SR_CgaCtaId ;  /* 0x00000000000579c3 */ /* 0x000ea20000008800 */
[----:B------:R-:W-:Y:S01]  /*2840*/  NOP ;  /* 0x0000000000007918 */ /* 0x000fe20000000000 */
[----:B------:R-:W-:Y:S01]  /*2850*/  UMOV UR4, 0x50 ;  /* 0x0000005000047882 */ /* 0x000fe20000000000 */
[----:B------:R-:W-:Y:S02]  /*2860*/  IMAD.U32 R0, RZ, RZ, UR23 ;  /* 0x00000017ff007e24 */ /* 0x000fe4000f8e00ff */
[----:B------:R-:W-:Y:S02]  /*2870*/  IMAD.MOV.U32 R3, RZ, RZ, 0x3 ;  /* 0x00000003ff037424 */ /* 0x000fe400078e00ff */
[----:B------:R-:W-:Y:S01]  /*2880*/  IMAD.MOV.U32 R7, RZ, RZ, 0x1 ;  /* 0x00000001ff077424 */ /* 0x000fe200078e00ff */
[----:B------:R-:W-:-:S04]  /*2890*/  LOP3.LUT R0, R0, 0xffff, RZ, 0xc0, !PT ;  /* 0x0000ffff00007812 */ /* 0x000fc800078ec0ff */
[----:B------:R-:W-:-:S05]  /*28a0*/  SHF.R.U32.HI R0, RZ, 0x5, R0 ;  /* 0x00000005ff007819 */ /* 0x000fca0000011600 */
[----:B------:R-:W-:Y:S01]  /*28b0*/  VIADD R2, R0, 0x10 ;  /* 0x0000001000027836 */ /* 0x000fe20000000000 */
[----:B------:R-:W-:Y:S01]  /*28c0*/  SHF.L.U32 R0, R3, R0, RZ ;  /* 0x0000000003007219 */ /* 0x000fe200000006ff */
[----:B--2---:R-:W-:-:S03]  /*28d0*/  ULEA UR6, UR5, UR4, 0x18 ;  /* 0x0000000405067291 */ /* 0x004fc6000f8ec0ff */
[----:B------:R-:W-:-:S04]  /*28e0*/  SHF.L.U32 R3, R7, R2, RZ ;  /* 0x0000000207037219 */ /* 0x000fc800000006ff */
[----:B------:R-:W-:Y:S02]  /*28f0*/  LOP3.LUT R0, R3, R0, RZ, 0xfc, !PT ;  /* 0x0000000003007212 */ /* 0x000fe400078efcff */
[----:B------:R-:W2:Y:S02]  /*2900*/  LDS R5, [UR6] ;  /* 0x00000006ff057984 */ /* 0x000ea40008000800 */
[C---:B------:R-:W-:Y:S02]  /*2910*/  LOP3.LUT R2, R0.reuse, 0xffff, RZ, 0xc0, !PT ;  /* 0x0000ffff00027812 */ /* 0x040fe400078ec0ff */
[----:B--2---:R-:W-:-:S04]  /*2920*/  LOP3.LUT R3, R0, 0xffff, R5, 0x80, !PT ;  /* 0x0000ffff00037812 */ /* 0x004fc800078e8005 */
[----:B------:R-:W-:-:S13]  /*2930*/  ISETP.NE.AND P0, PT, R3, R2, PT ;  /* 0x000000020300720c */ /* 0x000fda0003f05270 */
[----:B------:R-:W-:Y:S05]  /*2940*/  @P0 BRA `(.L_x_76) ;  /* 0x0000000000500947 */ /* 0x000fea0003800000 */
[----:B------:R-:W-:Y:S02]  /*2950*/  SHF.R.U32.HI R5, RZ, 0x10, R5 ;  /* 0x00000010ff057819 */ /* 0x000fe40000011605 */
[----:B------:R-:W-:-:S04]  /*2960*/  SHF.R.U32.HI R2, RZ, 0x10, R0 ;  /* 0x00000010ff027819 */ /* 0x000fc80000011600 */
[----:B------:R-:W-:-:S04]  /*2970*/  LOP3.LUT R5, R5, R2, RZ, 0xc0, !PT ;  /* 0x0000000205057212 */ /* 0x000fc800078ec0ff */
[----:B------:R-:W-:-:S13]  /*2980*/  ISETP.NE.AND P0, PT, R5, R2, PT ;  /* 0x000000020500720c */ /* 0x000fda0003f05270 */
[----:B------:R-:W-:Y:S05]  /*2990*/  @P0 BRA `(.L_x_77) ;  /* 0x0000000000300947 */ /* 0x000fea0003800000 */
[----:B------:R-:W-:Y:S01]  /*29a0*/  R2UR UR4, R0 ;  /* 0x00000000000472ca */ /* 0x000fe200000e0000 */
[----:B------:R-:W-:Y:S01]  /*29b0*/  VOTEU.ANY UR5, UPT, PT ;  /* 0x0000000000057886 */ /* 0x000fe200038e0100 */
[----:B------:R-:W2:Y:S01]  /*29c0*/  S2R R0, SR_LANEID ;  /* 0x0000000000007919 */ /* 0x000ea20000000000 */
[----:B------:R-:W-:-:S10]  /*29d0*/  UFLO.U32 UR5, UR5 ;  /* 0x00000005000572bd */ /* 0x000fd400080e0000 */
[----:B------:R-:W-:-:S06]  /*29e0*/  ULOP3.LUT UR4, URZ, UR4, URZ, 0x33, !UPT ;  /* 0x00000004ff047292 */ /* 0x000fcc000f8e33ff */
[----:B------:R-:W-:-:S04]  /*29f0*/  IMAD.U32 R2, RZ, RZ, UR4 ;  /* 0x00000004ff027e24 */ /* 0x000fc8000f8e00ff */
[----:B------:R-:W3:Y:S02]  /*2a00*/  REDUX UR7, R2 ;  /* 0x00000000020773c4 */ /* 0x000ee40000000000 */
[----:B------:R4:W-:Y:S01]  /*2a10*/  UTCATOMSWS.AND URZ, UR4 ;  /* 0x0000000400ff79e3 */ /* 0x0009e20008000000 */
[----:B--2---:R-:W-:Y:S01]  /*2a20*/  ISETP.EQ.U32.AND P0, PT, R0, UR5, PT ;  /* 0x0000000500007c0c */ /* 0x004fe2000bf02070 */
[----:B---3--:R-:W-:-:S12]  /*2a30*/  IMAD.U32 R0, RZ, RZ, UR7 ;  /* 0x00000007ff007e24 */ /* 0x008fd8000f8e00ff */
[----:B------:R4:W-:Y:S01]  /*2a40*/  @P0 ATOMS.AND RZ, [UR6], R0 ;  /* 0x00000000ffff098c */ /* 0x0009e2000a800006 */
[----:B------:R-:W-:Y:S05]  /*2a50*/  BRA `(.L_x_75) ;  /* 0x0000000000147947 */ /* 0x000fea0003800000 */
.L_x_77:
[----:B------:R-:W-:-:S07]  /*2a60*/  MOV R2, 0x2a80 ;  /* 0x00002a8000027802 */ /* 0x000fce0000000f00 */
[----:B-1----:R-:W-:Y:S05]  /*2a70*/  CALL.REL.NOINC `($__internal_0_$__cuda_sm10x_tcgen05_guardrail_trap_col_being_dealloced_not_returned_by_alloc) ;  /* 0x0000000000447944 */ /* 0x002fea0003c00000 */
[----:B------:R-:W-:Y:S05]  /*2a80*/  BRA `(.L_x_75) ;  /* 0x0000000000087947 */ /* 0x000fea0003800000 */
.L_x_76:
[----:B------:R-:W-:-:S07]  /*2a90*/  MOV R2, 0x2ab0 ;  /* 0x00002ab000027802 */ /* 0x000fce0000000f00 */
[----:B-1----:R-:W-:Y:S05]  /*2aa0*/  CALL.REL.NOINC `($__internal_2_$__cuda_sm10x_tcgen05_guardrail_trap_unallocated_columns_being_dealloced) ;  /* 0x0000000000507944 */ /* 0x002fea0003c00000 */
.L_x_75:
[----:B------:R-:W-:Y:S01]  /*2ab0*/  NOP ;  /* 0x0000000000007918 */ /* 0x000fe20000000000 */
[----:B----4-:R-:W-:Y:S05]  /*2ac0*/  EXIT ;  /* 0x000000000000794d */ /* 0x010fea0003800000 */
.L_x_60:
[----:B------:R-:W2:Y:S02]  /*2ad0*/  SYNCS.PHASECHK.TRANS64.TRYWAIT P0, [UR8+0x8000], RZ ;  /* 0x008000ffff0075a7 */ /* 0x000ea40008001108 */
[----:B--2---:R-:W-:Y:S05]  /*2ae0*/  @!P0 BRA `(.L_x_60) ;  /* 0xfffffffc00f88947 */ /* 0x004fea000383ffff */
[----:B------:R-:W-:Y:S05]  /*2af0*/  BRA `(.L_x_78) ;  /* 0xfffffff000707947 */ /* 0x000fea000383ffff */
.L_x_62:
[----:B------:R-:W2:Y:S02]  /*2b00*/  SYNCS.PHASECHK.TRANS64.TRYWAIT P1, [UR8+0x8020], RZ ;  /* 0x008020ffff0075a7 */ /* 0x000ea40008021108 */
[----:B--2---:R-:W-:Y:S05]  /*2b10*/  @!P1 BRA `(.L_x_62) ;  /* 0xfffffffc00f89947 */ /* 0x004fea000383ffff */
[----:B------:R-:W-:Y:S05]  /*2b20*/  BRA `(.L_x_79) ;  /* 0xfffffff000ec7947 */ /* 0x000fea000383ffff */
.L_x_63:
[----:B------:R-:W3:Y:S02]  /*2b30*/  SYNCS.PHASECHK.TRANS64.TRYWAIT P0, [UR28+0x8000], R2 ;  /* 0x00800002ff0075a7 */ /* 0x000ee4000800111c */
[----:B---3--:R-:W-:Y:S05]  /*2b40*/  @!P0 BRA `(.L_x_63) ;  /* 0xfffffffc00f88947 */ /* 0x008fea000383ffff */
[----:B------:R-:W-:Y:S05]  /*2b50*/  BRA `(.L_x_80) ;  /* 0xfffffff400687947 */ /* 0x000fea000383ffff */
.L_x_65:
[----:B------:R-:W3:Y:S02]  /*2b60*/  SYNCS.PHASECHK.TRANS64.TRYWAIT P0, [UR28+0x8020], R2 ;  /* 0x00802002ff0075a7 */ /* 0x000ee4000800111c */
[----:B---3--:R-:W-:Y:S05]  /*2b70*/  @!P0 BRA `(.L_x_65) ;  /* 0xfffffffc00f88947 */ /* 0x008fea000383ffff */
[----:B------:R-:W-:Y:S05]  /*2b80*/  BRA `(.L_x_81) ;  /* 0xfffffff400d87947 */ /* 0x000fea000383ffff */
        .weak           $__internal_0_$__cuda_sm10x_tcgen05_guardrail_trap_col_being_dealloced_not_returned_by_alloc
        .type           $__internal_0_$__cuda_sm10x_tcgen05_guardrail_trap_col_being_dealloced_not_returned_by_alloc,@function
        .size           $__internal_0_$__cuda_sm10x_tcgen05_guardrail_trap_col_being_dealloced_not_returned_by_alloc,($__internal_1_$__cuda_sm10x_tcgen05_guardrail_trap_phase_invalid_during_alloc - $__internal_0_$__cuda_sm10x_tcgen05_guardrail_trap_col_being_dealloced_not_returned_by_alloc)
$__internal_0_$__cuda_sm10x_tcgen05_guardrail_trap_col_being_dealloced_not_returned_by_alloc:
[----:B------:R-:W-:Y:S05]  /*2b90*/  BPT.TRAP 0x1 ;  /* 0x000000040000795c */ /* 0x000fea0000300000 */
[----:B------:R-:W-:-:S04]  /*2ba0*/  IMAD.MOV.U32 R3, RZ, RZ, 0x0 ;  /* 0x00000000ff037424 */ /* 0x000fc800078e00ff */
[----:B------:R-:W-:Y:S05]  /*2bb0*/  RET.REL.NODEC R2 `(gluon_tcgen05) ;  /* 0xffffffd402107950 */ /* 0x000fea0003c3ffff */
        .weak           $__internal_1_$__cuda_sm10x_tcgen05_guardrail_trap_phase_invalid_during_alloc
        .type           $__internal_1_$__cuda_sm10x_tcgen05_guardrail_trap_phase_invalid_during_alloc,@function
        .size           $__internal_1_$__cuda_sm10x_tcgen05_guardrail_trap_phase_invalid_during_alloc,($__internal_2_$__cuda_sm10x_tcgen05_guardrail_trap_unallocated_columns_being_dealloced - $__internal_1_$__cuda_sm10x_tcgen05_guardrail_trap_phase_invalid_during_alloc)
$__internal_1_$__cuda_sm10x_tcgen05_guardrail_trap_phase_invalid_during_alloc:
[----:B------:R-:W-:Y:S05]  /*2bc0*/  BPT.TRAP 0x1 ;  /* 0x000000040000795c */ /* 0x000fea0000300000 */
[----:B------:R-:W-:-:S04]  /*2bd0*/  IMAD.MOV.U32 R3, RZ, RZ, 0x0 ;  /* 0x00000000ff037424 */ /* 0x000fc800078e00ff */
[----:B------:R-:W-:Y:S05]  /*2be0*/  RET.REL.NODEC R2 `(gluon_tcgen05) ;  /* 0xffffffd402047950 */ /* 0x000fea0003c3ffff */
        .weak           $__internal_2_$__cuda_sm10x_tcgen05_guardrail_trap_unallocated_columns_being_dealloced
        .type           $__internal_2_$__cuda_sm10x_tcgen05_guardrail_trap_unallocated_columns_being_dealloced,@function
        .size           $__internal_2_$__cuda_sm10x_tcgen05_guardrail_trap_unallocated_columns_being_dealloced,(.L_x_85 - $__internal_2_$__cuda_sm10x_tcgen05_guardrail_trap_unallocated_columns_being_dealloced)
$__internal_2_$__cuda_sm10x_tcgen05_guardrail_trap_unallocated_columns_being_dealloced:
[----:B------:R-:W-:Y:S05]  /*2bf0*/  BPT.TRAP 0x1 ;  /* 0x000000040000795c */ /* 0x000fea0000300000 */
[----:B------:R-:W-:-:S04]  /*2c00*/  IMAD.MOV.U32 R3, RZ, RZ, 0x0 ;  /* 0x00000000ff037424 */ /* 0x000fc800078e00ff */
[----:B------:R-:W-:Y:S05]  /*2c10*/  RET.REL.NODEC R2 `(gluon_tcgen05) ;  /* 0xffffffd002f87950 */ /* 0x000fea0003c3ffff */
.L_x_82:
[----:B------:R-:W-:-:S00]  /*2c20*/  BRA `(.L_x_82) ;  /* 0xfffffffc00fc7947 */ /* 0x000fc0000383ffff */
[----:B------:R-:W-:-:S00]  /*2c30*/  NOP ;  /* 0x0000000000007918 */ /* 0x000fc00000000000 */
        /* <DEDUP_REMOVED lines=12> */
.L_x_85:


//--------------------- .nv.shared.gluon_tcgen05  --------------------------
	.section	.nv.shared.gluon_tcgen05,"aw",@nobits
	.sectionflags	@""
	.align	16
	.zero		1024


//--------------------- .nv.shared.reserved.0     --------------------------
	.section	.nv.shared.reserved.0,"aw",@nobits
	.align	8
	.weak		__nv_reservedSMEM_offset_0_alias
	.size		__nv_reservedSMEM_offset_0_alias, 0, 64
	.other		__nv_reservedSMEM_offset_0_alias,@"STO_CUDA_RESERVED_SHARED STV_DEFAULT"
__nv_reservedSMEM_offset_0_alias:
	.zero		0
.nv.shared.reserved.0:
	.zero		64
	.weak		__nv_reservedSMEM_allocation_phase
	.type		__nv_reservedSMEM_allocation_phase,@object
	.size		__nv_reservedSMEM_allocation_phase,(.L_0 - __nv_reservedSMEM_allocation_phase)
__nv_reservedSMEM_allocation_phase:
	.zero		1
.L_0:
	.zero		7
	.weak		__nv_reservedSMEM_devtool_atexit_pc
	.type		__nv_reservedSMEM_devtool_atexit_pc,@object
	.size		__nv_reservedSMEM_devtool_atexit_pc,(__nv_reservedSMEM_allocation_mask - __nv_reservedSMEM_devtool_atexit_pc)
__nv_reservedSMEM_devtool_atexit_pc:
	.zero		8
	.weak		__nv_reservedSMEM_allocation_mask
	.type		__nv_reservedSMEM_allocation_mask,@object
	.size		__nv_reservedSMEM_allocation_mask,(.L_2 - __nv_reservedSMEM_allocation_mask)
__nv_reservedSMEM_allocation_mask:
	.zero		4
.L_2:


//--------------------- .nv.constant0.gluon_tcgen05 --------------------------
	.section	.nv.constant0.gluon_tcgen05,"a",@progbits
	.sectionflags	@""
	.align	4
.nv.constant0.gluon_tcgen05:
	.zero		976


//--------------------- SYMBOLS --------------------------

	.type		.nv.reservedSmem.offset0,@object
	.size		.nv.reservedSmem.offset0,0x4
	.type		.nv.reservedSmem.cap,@object
	.size		.nv.reservedSmem.cap,0x4
